	.target	sm_90a

	.elftype	@"ET_EXEC"


//--------------------- .note.nv.tkinfo           --------------------------
	.section	.note.nv.tkinfo,"",@"SHT_NOTE"
	.sectionflags	@"SHF_NOTE_NV_TKINFO"
	.tkinfo
        /*0018*/ 	.word	0x00000002
        /*0030*/ 	.string	""
        /*0030*/ 	.string	"ptxas"
        /*0030*/ 	.string	"Cuda compilation tools, release 13.0, V13.0.88"
        /*0030*/ 	.string	"Build cuda_13.0.r13.0/compiler.36424714_0"
        /*0030*/ 	.string	"-arch sm_90a -m 64 "



//--------------------- .note.nv.cuinfo           --------------------------
	.section	.note.nv.cuinfo,"",@"SHT_NOTE"
	.sectionflags	@"SHF_NOTE_NV_CUINFO"
        /*0018*/ 	.short	0x0002
        /*001a*/ 	.short	0x005a
        /*001c*/ 	.short	0x0082
	.zero		2


//--------------------- .nv.info                  --------------------------
	.section	.nv.info,"",@"SHT_CUDA_INFO"
	.align	4


	//----- nvinfo : EIATTR_REGCOUNT
	.align		4
        /*0000*/ 	.byte	0x04, 0x2f
        /*0002*/ 	.short	(.L_12 - .L_11)
	.align		4
.L_11:
        /*0004*/ 	.word	index@(_ZN7cutlass13device_kernelINS_4gemm6kernel13GemmUniversalIN4cute5tupleIJiiiiEEENS1_10collective13CollectiveMmaINS1_37MainloopSm90TmaGmmaWarpSpecializedFP8ILi7ENS5_IJNS4_1CILi1EEESB_SB_EEENS1_32KernelTmaWarpSpecializedPingpongEEENS5_IJNSA_ILi64EEENSA_ILi256EEENSA_ILi128EEEEEENS_12float_e5m2_tENS5_IJlSB_lEEESJ_SK_NS4_8TiledMMAINS4_8MMA_AtomIJNS4_4SM904GMMA31MMA_64x256x32_F32E5M2E5M2_SS_TNILNSO_7ScaleInE1ELSQ_1EEEEEENS4_6LayoutISC_NS5_IJNSA_ILi0EEESU_SU_EEEEENS5_IJNS4_10UnderscoreESX_SX_EEEEENS4_13SM90_TMA_LOADENS4_14ComposedLayoutINS4_7SwizzleILi3ELi4ELi3EEENS4_18smem_ptr_flag_bitsILi8EEENST_INS5_IJNSA_ILi8EEESH_EEENS5_IJSH_SB_EEEEEEEvNS4_8identityES10_S1A_vS1B_EENS_8epilogue10collective6detail29Sm90TmaWarpSpecializedAdapterINS1E_15DefaultEpilogueISJ_SK_SK_NS1D_6thread17LinearCombinationISJ_Li1EffLNS1I_9ScaleType4KindE0ELNS_15FloatRoundStyleE2ESJ_EENS1_15EpilogueDefaultEEEEEvvEEEEvNT_6ParamsE)
        /*0008*/ 	.word	0x000000a8


	//----- nvinfo : EIATTR_FRAME_SIZE
	.align		4
.L_12:
        /*000c*/ 	.byte	0x04, 0x11
        /*000e*/ 	.short	(.L_14 - .L_13)
	.align		4
.L_13:
        /*0010*/ 	.word	index@(_ZN7cutlass13device_kernelINS_4gemm6kernel13GemmUniversalIN4cute5tupleIJiiiiEEENS1_10collective13CollectiveMmaINS1_37MainloopSm90TmaGmmaWarpSpecializedFP8ILi7ENS5_IJNS4_1CILi1EEESB_SB_EEENS1_32KernelTmaWarpSpecializedPingpongEEENS5_IJNSA_ILi64EEENSA_ILi256EEENSA_ILi128EEEEEENS_12float_e5m2_tENS5_IJlSB_lEEESJ_SK_NS4_8TiledMMAINS4_8MMA_AtomIJNS4_4SM904GMMA31MMA_64x256x32_F32E5M2E5M2_SS_TNILNSO_7ScaleInE1ELSQ_1EEEEEENS4_6LayoutISC_NS5_IJNSA_ILi0EEESU_SU_EEEEENS5_IJNS4_10UnderscoreESX_SX_EEEEENS4_13SM90_TMA_LOADENS4_14ComposedLayoutINS4_7SwizzleILi3ELi4ELi3EEENS4_18smem_ptr_flag_bitsILi8EEENST_INS5_IJNSA_ILi8EEESH_EEENS5_IJSH_SB_EEEEEEEvNS4_8identityES10_S1A_vS1B_EENS_8epilogue10collective6detail29Sm90TmaWarpSpecializedAdapterINS1E_15DefaultEpilogueISJ_SK_SK_NS1D_6thread17LinearCombinationISJ_Li1EffLNS1I_9ScaleType4KindE0ELNS_15FloatRoundStyleE2ESJ_EENS1_15EpilogueDefaultEEEEEvvEEEEvNT_6ParamsE)
        /*0014*/ 	.word	0x00000108


	//----- nvinfo : EIATTR_MIN_STACK_SIZE
	.align		4
.L_14:
        /*0018*/ 	.byte	0x04, 0x12
        /*001a*/ 	.short	(.L_16 - .L_15)
	.align		4
.L_15:
        /*001c*/ 	.word	index@(_ZN7cutlass13device_kernelINS_4gemm6kernel13GemmUniversalIN4cute5tupleIJiiiiEEENS1_10collective13CollectiveMmaINS1_37MainloopSm90TmaGmmaWarpSpecializedFP8ILi7ENS5_IJNS4_1CILi1EEESB_SB_EEENS1_32KernelTmaWarpSpecializedPingpongEEENS5_IJNSA_ILi64EEENSA_ILi256EEENSA_ILi128EEEEEENS_12float_e5m2_tENS5_IJlSB_lEEESJ_SK_NS4_8TiledMMAINS4_8MMA_AtomIJNS4_4SM904GMMA31MMA_64x256x32_F32E5M2E5M2_SS_TNILNSO_7ScaleInE1ELSQ_1EEEEEENS4_6LayoutISC_NS5_IJNSA_ILi0EEESU_SU_EEEEENS5_IJNS4_10UnderscoreESX_SX_EEEEENS4_13SM90_TMA_LOADENS4_14ComposedLayoutINS4_7SwizzleILi3ELi4ELi3EEENS4_18smem_ptr_flag_bitsILi8EEENST_INS5_IJNSA_ILi8EEESH_EEENS5_IJSH_SB_EEEEEEEvNS4_8identityES10_S1A_vS1B_EENS_8epilogue10collective6detail29Sm90TmaWarpSpecializedAdapterINS1E_15DefaultEpilogueISJ_SK_SK_NS1D_6thread17LinearCombinationISJ_Li1EffLNS1I_9ScaleType4KindE0ELNS_15FloatRoundStyleE2ESJ_EENS1_15EpilogueDefaultEEEEEvvEEEEvNT_6ParamsE)
        /*0020*/ 	.word	0x00000108
.L_16:


//--------------------- .nv.compat                --------------------------
	.section	.nv.compat,"",@"SHT_CUDA_COMPAT_INFO"
	.align	4
        /*0000*/ 	.byte	0x02, 0x09, 0x01, 0x00, 0x02, 0x02, 0x04, 0x00, 0x02, 0x05, 0x05, 0x00, 0x03, 0x07, 0x01, 0x01
        /*0010*/ 	.byte	0x02, 0x03, 0x01, 0x00, 0x02, 0x06, 0x01, 0x00, 0x04, 0x0b, 0x08, 0x00, 0x00, 0x00, 0x00, 0x00
        /*0020*/ 	.byte	0x00, 0x00, 0x00, 0x00


//--------------------- .nv.info._ZN7cutlass13device_kernelINS_4gemm6kernel13GemmUniversalIN4cute5tupleIJiiiiEEENS1_10collective13CollectiveMmaINS1_37MainloopSm90TmaGmmaWarpSpecializedFP8ILi7ENS5_IJNS4_1CILi1EEESB_SB_EEENS1_32KernelTmaWarpSpecializedPingpongEEENS5_IJNSA_ILi64EEENSA_ILi256EEENSA_ILi128EEEEEENS_12float_e5m2_tENS5_IJlSB_lEEESJ_SK_NS4_8TiledMMAINS4_8MMA_AtomIJNS4_4SM904GMMA31MMA_64x256x32_F32E5M2E5M2_SS_TNILNSO_7ScaleInE1ELSQ_1EEEEEENS4_6LayoutISC_NS5_IJNSA_ILi0EEESU_SU_EEEEENS5_IJNS4_10UnderscoreESX_SX_EEEEENS4_13SM90_TMA_LOADENS4_14ComposedLayoutINS4_7SwizzleILi3ELi4ELi3EEENS4_18smem_ptr_flag_bitsILi8EEENST_INS5_IJNSA_ILi8EEESH_EEENS5_IJSH_SB_EEEEEEEvNS4_8identityES10_S1A_vS1B_EENS_8epilogue10collective6detail29Sm90TmaWarpSpecializedAdapterINS1E_15DefaultEpilogueISJ_SK_SK_NS1D_6thread17LinearCombinationISJ_Li1EffLNS1I_9ScaleType4KindE0ELNS_15FloatRoundStyleE2ESJ_EENS1_15EpilogueDefaultEEEEEvvEEEEvNT_6ParamsE --------------------------
	.section	.nv.info._ZN7cutlass13device_kernelINS_4gemm6kernel13GemmUniversalIN4cute5tupleIJiiiiEEENS1_10collective13CollectiveMmaINS1_37MainloopSm90TmaGmmaWarpSpecializedFP8ILi7ENS5_IJNS4_1CILi1EEESB_SB_EEENS1_32KernelTmaWarpSpecializedPingpongEEENS5_IJNSA_ILi64EEENSA_ILi256EEENSA_ILi128EEEEEENS_12float_e5m2_tENS5_IJlSB_lEEESJ_SK_NS4_8TiledMMAINS4_8MMA_AtomIJNS4_4SM904GMMA31MMA_64x256x32_F32E5M2E5M2_SS_TNILNSO_7ScaleInE1ELSQ_1EEEEEENS4_6LayoutISC_NS5_IJNSA_ILi0EEESU_SU_EEEEENS5_IJNS4_10UnderscoreESX_SX_EEEEENS4_13SM90_TMA_LOADENS4_14ComposedLayoutINS4_7SwizzleILi3ELi4ELi3EEENS4_18smem_ptr_flag_bitsILi8EEENST_INS5_IJNSA_ILi8EEESH_EEENS5_IJSH_SB_EEEEEEEvNS4_8identityES10_S1A_vS1B_EENS_8epilogue10collective6detail29Sm90TmaWarpSpecializedAdapterINS1E_15DefaultEpilogueISJ_SK_SK_NS1D_6thread17LinearCombinationISJ_Li1EffLNS1I_9ScaleType4KindE0ELNS_15FloatRoundStyleE2ESJ_EENS1_15EpilogueDefaultEEEEEvvEEEEvNT_6ParamsE,"",@"SHT_CUDA_INFO"
	.sectionflags	@""
	.align	4


	//----- nvinfo : EIATTR_CUDA_API_VERSION
	.align		4
        /*0000*/ 	.byte	0x04, 0x37
        /*0002*/ 	.short	(.L_18 - .L_17)
.L_17:
        /*0004*/ 	.word	0x00000082


	//----- nvinfo : EIATTR_KPARAM_INFO
	.align		4
.L_18:
        /*0008*/ 	.byte	0x04, 0x17
        /*000a*/ 	.short	(.L_20 - .L_19)
.L_19:
        /*000c*/ 	.word	0x00000000
        /*0010*/ 	.short	0x0000
        /*0012*/ 	.short	0x0070
        /*0014*/ 	.byte	0x00, 0xf0, 0x01, 0x10


	//----- nvinfo : EIATTR_SPARSE_MMA_MASK
	.align		4
.L_20:
        /*0018*/ 	.byte	0x03, 0x50
        /*001a*/ 	.short	0x0000


	//----- nvinfo : EIATTR_MAXREG_COUNT
	.align		4
        /*001c*/ 	.byte	0x03, 0x1b
        /*001e*/ 	.short	0x00a8


	//----- nvinfo : EIATTR_NUM_BARRIERS
	.align		4
        /*0020*/ 	.byte	0x02, 0x4c
        /*0022*/ 	.byte	0x01
	.zero		1


	//----- nvinfo : EIATTR_ANNOTATIONS
	.align		4
        /*0024*/ 	.byte	0x04, 0x55
        /*0026*/ 	.short	(.L_22 - .L_21)


	//   ....[0]....
.L_21:
        /*0028*/ 	.word	0x00000001
        /*002c*/ 	.byte	0xb0, 0x0b, 0x00, 0x00, 0x01, 0x00, 0x00, 0x00, 0xe0, 0x0b, 0x00, 0x00, 0x01, 0x00, 0x00, 0x00
        /* <DEDUP_REMOVED lines=203> */
        /*0cec*/ 	.byte	0xf0, 0x02, 0x01, 0x00


	//----- nvinfo : EIATTR_MERCURY_ISA_VERSION
	.align		4
.L_22:
        /*0cf0*/ 	.byte	0x03, 0x5f
        /*0cf2*/ 	.short	0x0101


	//----- nvinfo : EIATTR_INT_WARP_WIDE_INSTR_OFFSETS
	.align		4
        /*0cf4*/ 	.byte	0x04, 0x31
        /*0cf6*/ 	.short	(.L_24 - .L_23)


	//   ....[0]....
.L_23:
        /*0cf8*/ 	.word	0x00000510


	//   ....[1]....
        /*0cfc*/ 	.word	0x00000520


	//   ....[2]....
        /*0d00*/ 	.word	0x00000590


	//   ....[3]....
        /*0d04*/ 	.word	0x000005a0


	//   ....[4]....
        /*0d08*/ 	.word	0x000005b0


	//   ....[5]....
        /*0d0c*/ 	.word	0x000005d0


	//   ....[6]....
        /*0d10*/ 	.word	0x00000630


	//   ....[7]....
        /*0d14*/ 	.word	0x00000650


	//----- nvinfo : EIATTR_COOP_GROUP_MASK_REGIDS
	.align		4
.L_24:
        /*0d18*/ 	.byte	0x04, 0x29
        /*0d1a*/ 	.short	(.L_26 - .L_25)


	//   ....[0]....
.L_25:
        /*0d1c*/ 	.word	0xffffffff


	//   ....[1]....
        /*0d20*/ 	.word	0xffffffff


	//   ....[2]....
        /*0d24*/ 	.word	0xffffffff


	//   ....[3]....
        /*0d28*/ 	.word	0xffffffff


	//   ....[4]....
        /*0d2c*/ 	.word	0xffffffff


	//   ....[5]....
        /*0d30*/ 	.word	0xffffffff


	//----- nvinfo : EIATTR_COOP_GROUP_INSTR_OFFSETS
	.align		4
.L_26:
        /*0d34*/ 	.byte	0x04, 0x28
        /*0d36*/ 	.short	(.L_28 - .L_27)


	//   ....[0]....
.L_27:
        /*0d38*/ 	.word	0x00000060


	//   ....[1]....
        /*0d3c*/ 	.word	0x00000090


	//   ....[2]....
        /*0d40*/ 	.word	0x00000190


	//   ....[3]....
        /*0d44*/ 	.word	0x00000400


	//   ....[4]....
        /*0d48*/ 	.word	0x00000440


	//   ....[5]....
        /*0d4c*/ 	.word	0x00000480


	//----- nvinfo : EIATTR_REG_RECONFIG
	.align		4
.L_28:
        /*0d50*/ 	.byte	0x01, 0x54
	.zero		2


	//----- nvinfo : EIATTR_MBARRIER_INSTR_OFFSETS
	.align		4
        /*0d54*/ 	.byte	0x04, 0x39
        /*0d56*/ 	.short	(.L_30 - .L_29)


	//   ....[0]....
.L_29:
        /*0d58*/ 	.word	0x00000310
        /*0d5c*/ 	.word	0x000000ff
        /*0d60*/ 	.word	0x00000000
        /*0d64*/ 	.short	0x0100
        /*0d66*/ 	.byte	0x07
	.zero		1


	//   ....[1]....
        /*0d68*/ 	.word	0x00000320
        /*0d6c*/ 	.word	0x000000ff
        /*0d70*/ 	.word	0x00000038
        /*0d74*/ 	.short	0x0100
        /*0d76*/ 	.byte	0x07
	.zero		1


	//   ....[2]....
        /*0d78*/ 	.word	0x00000330
        /*0d7c*/ 	.word	0x000000ff
        /*0d80*/ 	.word	0x00000008
        /*0d84*/ 	.short	0x0100
        /*0d86*/ 	.byte	0x07
	.zero		1


	//   ....[3]....
        /*0d88*/ 	.word	0x00000340
        /*0d8c*/ 	.word	0x000000ff
        /*0d90*/ 	.word	0x00000040
        /*0d94*/ 	.short	0x0100
        /*0d96*/ 	.byte	0x07
	.zero		1


	//   ....[4]....
        /*0d98*/ 	.word	0x00000350
        /*0d9c*/ 	.word	0x000000ff
        /*0da0*/ 	.word	0x00000010
        /*0da4*/ 	.short	0x0100
        /*0da6*/ 	.byte	0x07
	.zero		1


	//   ....[5]....
        /*0da8*/ 	.word	0x00000360
        /*0dac*/ 	.word	0x000000ff
        /*0db0*/ 	.word	0x00000048
        /*0db4*/ 	.short	0x0100
        /*0db6*/ 	.byte	0x07
	.zero		1


	//   ....[6]....
        /*0db8*/ 	.word	0x00000370
        /*0dbc*/ 	.word	0x000000ff
        /*0dc0*/ 	.word	0x00000018
        /*0dc4*/ 	.short	0x0100
        /*0dc6*/ 	.byte	0x07
	.zero		1


	//   ....[7]....
        /*0dc8*/ 	.word	0x00000380
        /*0dcc*/ 	.word	0x000000ff
        /*0dd0*/ 	.word	0x00000050
        /*0dd4*/ 	.short	0x0100
        /*0dd6*/ 	.byte	0x07
	.zero		1


	//   ....[8]....
        /*0dd8*/ 	.word	0x00000390
        /*0ddc*/ 	.word	0x000000ff
        /*0de0*/ 	.word	0x00000020
        /*0de4*/ 	.short	0x0100
        /*0de6*/ 	.byte	0x07
	.zero		1


	//   ....[9]....
        /*0de8*/ 	.word	0x000003a0
        /*0dec*/ 	.word	0x000000ff
        /*0df0*/ 	.word	0x00000058
        /*0df4*/ 	.short	0x0100
        /*0df6*/ 	.byte	0x07
	.zero		1


	//   ....[10]....
        /*0df8*/ 	.word	0x000003b0
        /*0dfc*/ 	.word	0x000000ff
        /*0e00*/ 	.word	0x00000028
        /*0e04*/ 	.short	0x0100
        /*0e06*/ 	.byte	0x07
	.zero		1


	//   ....[11]....
        /*0e08*/ 	.word	0x000003c0
        /*0e0c*/ 	.word	0x000000ff
        /*0e10*/ 	.word	0x00000060
        /*0e14*/ 	.short	0x0100
        /*0e16*/ 	.byte	0x07
	.zero		1


	//   ....[12]....
        /*0e18*/ 	.word	0x000003d0
        /*0e1c*/ 	.word	0x000000ff
        /*0e20*/ 	.word	0x00000030
        /*0e24*/ 	.short	0x0100
        /*0e26*/ 	.byte	0x07
	.zero		1


	//   ....[13]....
        /*0e28*/ 	.word	0x000003e0
        /*0e2c*/ 	.word	0x000000ff
        /*0e30*/ 	.word	0x00000068
        /*0e34*/ 	.short	0x0100
        /*0e36*/ 	.byte	0x07
	.zero		1


	//   ....[14]....
        /*0e38*/ 	.word	0x00000670
        /*0e3c*/ 	.word	0x000000ff
        /*0e40*/ 	.word	0x000000a0
        /*0e44*/ 	.short	0x0100
        /*0e46*/ 	.byte	0x07
	.zero		1


	//   ....[15]....
        /*0e48*/ 	.word	0x00000680
        /*0e4c*/ 	.word	0x000000ff
        /*0e50*/ 	.word	0x000000a8
        /*0e54*/ 	.short	0x0100
        /*0e56*/ 	.byte	0x07
	.zero		1


	//   ....[16]....
        /*0e58*/ 	.word	0x000006c0
        /*0e5c*/ 	.word	0x000000ff
        /*0e60*/ 	.word	0x00000080
        /*0e64*/ 	.short	0x0100
        /*0e66*/ 	.byte	0x0a
	.zero		1


	//   ....[17]....
        /*0e68*/ 	.word	0x000006e0
        /*0e6c*/ 	.word	0x000000ff
        /*0e70*/ 	.word	0x00000088
        /*0e74*/ 	.short	0x0100
        /*0e76*/ 	.byte	0x0a
	.zero		1


	//   ....[18]....
        /*0e78*/ 	.word	0x000006f0
        /*0e7c*/ 	.word	0x000000ff
        /*0e80*/ 	.word	0x00000090
        /*0e84*/ 	.short	0x0100
        /*0e86*/ 	.byte	0x0a
	.zero		1


	//   ....[19]....
        /*0e88*/ 	.word	0x00000700
        /*0e8c*/ 	.word	0x000000ff
        /*0e90*/ 	.word	0x00000098
        /*0e94*/ 	.short	0x0100
        /*0e96*/ 	.byte	0x0a
	.zero		1


	//   ....[20]....
        /*0e98*/ 	.word	0x00001630
        /*0e9c*/ 	.word	0x000000ff
        /*0ea0*/ 	.word	0xfffffff8
        /*0ea4*/ 	.short	0x010a
        /*0ea6*/ 	.byte	0x12
	.zero		1


	//   ....[21]....
        /*0ea8*/ 	.word	0x00002000
        /*0eac*/ 	.word	0x000000ff
        /*0eb0*/ 	.word	0x00000000
        /*0eb4*/ 	.short	0x010a
        /*0eb6*/ 	.byte	0x06
	.zero		1


	//   ....[22]....
        /*0eb8*/ 	.word	0x00002040
        /*0ebc*/ 	.word	0x000000ff
        /*0ec0*/ 	.word	0x00000000
        /*0ec4*/ 	.short	0x010a
        /*0ec6*/ 	.byte	0x06
	.zero		1


	//   ....[23]....
        /*0ec8*/ 	.word	0x000032e0
        /*0ecc*/ 	.word	0x000000ff
        /*0ed0*/ 	.word	0x00000000
        /*0ed4*/ 	.short	0x010a
        /*0ed6*/ 	.byte	0x09
	.zero		1


	//   ....[24]....
        /*0ed8*/ 	.word	0x00003320
        /*0edc*/ 	.word	0x000000ff
        /*0ee0*/ 	.word	0x00000000
        /*0ee4*/ 	.short	0x010a
        /*0ee6*/ 	.byte	0x09
	.zero		1


	//   ....[25]....
        /*0ee8*/ 	.word	0x00004420
        /*0eec*/ 	.word	0x000000ff
        /*0ef0*/ 	.word	0x00000000
        /*0ef4*/ 	.short	0x0101
        /*0ef6*/ 	.byte	0x08
	.zero		1


	//   ....[26]....
        /*0ef8*/ 	.word	0x00005490
        /*0efc*/ 	.word	0x000000e5
        /*0f00*/ 	.word	0x00000000
        /*0f04*/ 	.short	0x0101
        /*0f06*/ 	.byte	0x1c
	.zero		1


	//   ....[27]....
        /*0f08*/ 	.word	0x000055d0
        /*0f0c*/ 	.word	0x000000ff
        /*0f10*/ 	.word	0x00000000
        /*0f14*/ 	.short	0x0101
        /*0f16*/ 	.byte	0x06
	.zero		1


	//   ....[28]....
        /*0f18*/ 	.word	0x00005680
        /*0f1c*/ 	.word	0x000000ff
        /*0f20*/ 	.word	0x00000008
        /*0f24*/ 	.short	0x010a
        /*0f26*/ 	.byte	0x12
	.zero		1


	//   ....[29]....
        /*0f28*/ 	.word	0x0000e870
        /*0f2c*/ 	.word	0x00000003
        /*0f30*/ 	.word	0x00000000
        /*0f34*/ 	.short	0x0101
        /*0f36*/ 	.byte	0x1c
	.zero		1


	//   ....[30]....
        /*0f38*/ 	.word	0x0000f270
        /*0f3c*/ 	.word	0x0000000b
        /*0f40*/ 	.word	0x00000038
        /*0f44*/ 	.short	0x010a
        /*0f46*/ 	.byte	0x3f
	.zero		1


	//   ....[31]....
        /*0f48*/ 	.word	0x0000f680
        /*0f4c*/ 	.word	0x00000004
        /*0f50*/ 	.word	0x000000a8
        /*0f54*/ 	.short	0x0101
        /*0f56*/ 	.byte	0x3f
	.zero		1


	//   ....[32]....
        /*0f58*/ 	.word	0x0000fe30
        /*0f5c*/ 	.word	0x00000007
        /*0f60*/ 	.word	0x00000000
        /*0f64*/ 	.short	0x010a
        /*0f66*/ 	.byte	0x3f
	.zero		1


	//   ....[33]....
        /*0f68*/ 	.word	0x0000feb0
        /*0f6c*/ 	.word	0x00000009
        /*0f70*/ 	.word	0x00000000
        /*0f74*/ 	.short	0x010a
        /*0f76*/ 	.byte	0x3f
	.zero		1


	//   ....[34]....
        /*0f78*/ 	.word	0x0000ff40
        /*0f7c*/ 	.word	0x00000006
        /*0f80*/ 	.word	0x00000000
        /*0f84*/ 	.short	0x010a
        /*0f86*/ 	.byte	0x3f
	.zero		1


	//   ....[35]....
        /*0f88*/ 	.word	0x0000ffd0
        /*0f8c*/ 	.word	0x00000009
        /*0f90*/ 	.word	0x00000000
        /*0f94*/ 	.short	0x010a
        /*0f96*/ 	.byte	0x3f
	.zero		1


	//   ....[36]....
        /*0f98*/ 	.word	0x00010060
        /*0f9c*/ 	.word	0x00000006
        /*0fa0*/ 	.word	0x00000000
        /*0fa4*/ 	.short	0x010a
        /*0fa6*/ 	.byte	0x3f
	.zero		1


	//   ....[37]....
        /*0fa8*/ 	.word	0x000100f0
        /*0fac*/ 	.word	0x00000009
        /*0fb0*/ 	.word	0x00000000
        /*0fb4*/ 	.short	0x010a
        /*0fb6*/ 	.byte	0x3f
	.zero		1


	//   ....[38]....
        /*0fb8*/ 	.word	0x00010180
        /*0fbc*/ 	.word	0x00000003
        /*0fc0*/ 	.word	0x00000000
        /*0fc4*/ 	.short	0x010a
        /*0fc6*/ 	.byte	0x3f
	.zero		1


	//   ....[39]....
        /*0fc8*/ 	.word	0x000101f0
        /*0fcc*/ 	.word	0x00000003
        /*0fd0*/ 	.word	0xfffffff8
        /*0fd4*/ 	.short	0x010a
        /*0fd6*/ 	.byte	0x3f
	.zero		1


	//   ....[40]....
        /*0fd8*/ 	.word	0x00010250
        /*0fdc*/ 	.word	0x00000003
        /*0fe0*/ 	.word	0x00000000
        /*0fe4*/ 	.short	0x010a
        /*0fe6*/ 	.byte	0x3f
	.zero		1


	//   ....[41]....
        /*0fe8*/ 	.word	0x000102c0
        /*0fec*/ 	.word	0x00000000
        /*0ff0*/ 	.word	0x00000000
        /*0ff4*/ 	.short	0x010a
        /*0ff6*/ 	.byte	0x3f
	.zero		1


	//   ....[42]....
        /*0ff8*/ 	.word	0x00010330
        /*0ffc*/ 	.word	0x00000019
        /*1000*/ 	.word	0x00000008
        /*1004*/ 	.short	0x010a
        /*1006*/ 	.byte	0x3f
	.zero		1


	//   ....[43]....
        /*1008*/ 	.word	0x00010400
        /*100c*/ 	.word	0x0000000b
        /*1010*/ 	.word	0x00000038
        /*1014*/ 	.short	0x010a
        /*1016*/ 	.byte	0x3f
	.zero		1


	//   ....[44]....
        /*1018*/ 	.word	0x000104e0
        /*101c*/ 	.word	0x00000007
        /*1020*/ 	.word	0x00000000
        /*1024*/ 	.short	0x010a
        /*1026*/ 	.byte	0x3f
	.zero		1


	//   ....[45]....
        /*1028*/ 	.word	0x00010530
        /*102c*/ 	.word	0x00000009
        /*1030*/ 	.word	0x00000000
        /*1034*/ 	.short	0x010a
        /*1036*/ 	.byte	0x3f
	.zero		1


	//   ....[46]....
        /*1038*/ 	.word	0x00010580
        /*103c*/ 	.word	0x00000006
        /*1040*/ 	.word	0x00000000
        /*1044*/ 	.short	0x010a
        /*1046*/ 	.byte	0x3f
	.zero		1


	//   ....[47]....
        /*1048*/ 	.word	0x000105d0
        /*104c*/ 	.word	0x00000009
        /*1050*/ 	.word	0x00000000
        /*1054*/ 	.short	0x010a
        /*1056*/ 	.byte	0x3f
	.zero		1


	//   ....[48]....
        /*1058*/ 	.word	0x00010620
        /*105c*/ 	.word	0x00000006
        /*1060*/ 	.word	0x00000000
        /*1064*/ 	.short	0x010a
        /*1066*/ 	.byte	0x3f
	.zero		1


	//   ....[49]....
        /*1068*/ 	.word	0x00010670
        /*106c*/ 	.word	0x00000009
        /*1070*/ 	.word	0x00000000
        /*1074*/ 	.short	0x010a
        /*1076*/ 	.byte	0x3f
	.zero		1


	//----- nvinfo : EIATTR_NUM_MBARRIERS
	.align		4
.L_30:
        /*1078*/ 	.byte	0x03, 0x38
        /*107a*/ 	.short	0x0014


	//----- nvinfo : EIATTR_EXIT_INSTR_OFFSETS
	.align		4
        /*107c*/ 	.byte	0x04, 0x1c
        /*107e*/ 	.short	(.L_32 - .L_31)


	//   ....[0]....
.L_31:
        /*1080*/ 	.word	0x00001330


	//   ....[1]....
        /*1084*/ 	.word	0x00001390


	//   ....[2]....
        /*1088*/ 	.word	0x0000ef80


	//   ....[3]....
        /*108c*/ 	.word	0x0000efb0


	//   ....[4]....
        /*1090*/ 	.word	0x000101d0


	//----- nvinfo : EIATTR_MAX_THREADS
	.align		4
.L_32:
        /*1094*/ 	.byte	0x04, 0x05
        /*1096*/ 	.short	(.L_34 - .L_33)
.L_33:
        /*1098*/ 	.word	0x00000180
        /*109c*/ 	.word	0x00000001
        /*10a0*/ 	.word	0x00000001


	//----- nvinfo : EIATTR_CRS_STACK_SIZE
	.align		4
.L_34:
        /*10a4*/ 	.byte	0x04, 0x1e
        /*10a6*/ 	.short	(.L_36 - .L_35)
.L_35:
        /*10a8*/ 	.word	0x00000000


	//----- nvinfo : EIATTR_CBANK_PARAM_SIZE
	.align		4
.L_36:
        /*10ac*/ 	.byte	0x03, 0x19
        /*10ae*/ 	.short	0x0470


	//----- nvinfo : EIATTR_PARAM_CBANK
	.align		4
        /*10b0*/ 	.byte	0x04, 0x0a
        /*10b2*/ 	.short	(.L_38 - .L_37)
	.align		4
.L_37:
        /*10b4*/ 	.word	index@(.nv.constant0._ZN7cutlass13device_kernelINS_4gemm6kernel13GemmUniversalIN4cute5tupleIJiiiiEEENS1_10collective13CollectiveMmaINS1_37MainloopSm90TmaGmmaWarpSpecializedFP8ILi7ENS5_IJNS4_1CILi1EEESB_SB_EEENS1_32KernelTmaWarpSpecializedPingpongEEENS5_IJNSA_ILi64EEENSA_ILi256EEENSA_ILi128EEEEEENS_12float_e5m2_tENS5_IJlSB_lEEESJ_SK_NS4_8TiledMMAINS4_8MMA_AtomIJNS4_4SM904GMMA31MMA_64x256x32_F32E5M2E5M2_SS_TNILNSO_7ScaleInE1ELSQ_1EEEEEENS4_6LayoutISC_NS5_IJNSA_ILi0EEESU_SU_EEEEENS5_IJNS4_10UnderscoreESX_SX_EEEEENS4_13SM90_TMA_LOADENS4_14ComposedLayoutINS4_7SwizzleILi3ELi4ELi3EEENS4_18smem_ptr_flag_bitsILi8EEENST_INS5_IJNSA_ILi8EEESH_EEENS5_IJSH_SB_EEEEEEEvNS4_8identityES10_S1A_vS1B_EENS_8epilogue10collective6detail29Sm90TmaWarpSpecializedAdapterINS1E_15DefaultEpilogueISJ_SK_SK_NS1D_6thread17LinearCombinationISJ_Li1EffLNS1I_9ScaleType4KindE0ELNS_15FloatRoundStyleE2ESJ_EENS1_15EpilogueDefaultEEEEEvvEEEEvNT_6ParamsE)
        /*10b8*/ 	.short	0x0210
        /*10ba*/ 	.short	0x0470


	//----- nvinfo : EIATTR_SW_WAR
	.align		4
.L_38:
        /*10bc*/ 	.byte	0x04, 0x36
        /*10be*/ 	.short	(.L_40 - .L_39)
.L_39:
        /*10c0*/ 	.word	0x00000008
.L_40:


//--------------------- .nv.callgraph             --------------------------
	.section	.nv.callgraph,"",@"SHT_CUDA_CALLGRAPH"
	.align	4
	.sectionentsize	8
	.align		4
        /*0000*/ 	.word	0x00000000
	.align		4
        /*0004*/ 	.word	0xffffffff
	.align		4
        /*0008*/ 	.word	0x00000000
	.align		4
        /*000c*/ 	.word	0xfffffffe
	.align		4
        /*0010*/ 	.word	0x00000000
	.align		4
        /*0014*/ 	.word	0xfffffffd
	.align		4
        /*0018*/ 	.word	0x00000000
	.align		4
        /*001c*/ 	.word	0xfffffffc


//--------------------- .nv.constant4             --------------------------
	.section	.nv.constant4,"a",@progbits
	.align	8
	.align		8
.nv.constant4:
        /*0000*/ 	.dword	_ZN40_INTERNAL_6ae31e98_4_k_cu_a329233e_247444cuda3std3__45__cpo5beginE
	.align		8
        /*0008*/ 	.dword	_ZN40_INTERNAL_6ae31e98_4_k_cu_a329233e_247444cuda3std3__45__cpo3endE
	.align		8
        /*0010*/ 	.dword	_ZN40_INTERNAL_6ae31e98_4_k_cu_a329233e_247444cuda3std3__45__cpo6cbeginE
	.align		8
        /*0018*/ 	.dword	_ZN40_INTERNAL_6ae31e98_4_k_cu_a329233e_247444cuda3std3__45__cpo4cendE
	.align		8
        /*0020*/ 	.dword	_ZN40_INTERNAL_6ae31e98_4_k_cu_a329233e_247444cuda3std3__442_GLOBAL__N__6ae31e98_4_k_cu_a329233e_247446ignoreE
	.align		8
        /*0028*/ 	.dword	_ZN40_INTERNAL_6ae31e98_4_k_cu_a329233e_247444cuda3std3__419piecewise_constructE
	.align		8
        /*0030*/ 	.dword	_ZN40_INTERNAL_6ae31e98_4_k_cu_a329233e_247444cuda3std3__48in_placeE
	.align		8
        /*0038*/ 	.dword	_ZN40_INTERNAL_6ae31e98_4_k_cu_a329233e_247444cuda3std6ranges3__45__cpo4swapE
	.align		8
        /*0040*/ 	.dword	_ZN40_INTERNAL_6ae31e98_4_k_cu_a329233e_247444cuda3std6ranges3__45__cpo9iter_moveE
	.align		8
        /*0048*/ 	.dword	_ZN40_INTERNAL_6ae31e98_4_k_cu_a329233e_247444cute7productE
	.align		8
        /*0050*/ 	.dword	_ZN40_INTERNAL_6ae31e98_4_k_cu_a329233e_247444cute1_E


//--------------------- .text._ZN7cutlass13device_kernelINS_4gemm6kernel13GemmUniversalIN4cute5tupleIJiiiiEEENS1_10collective13CollectiveMmaINS1_37MainloopSm90TmaGmmaWarpSpecializedFP8ILi7ENS5_IJNS4_1CILi1EEESB_SB_EEENS1_32KernelTmaWarpSpecializedPingpongEEENS5_IJNSA_ILi64EEENSA_ILi256EEENSA_ILi128EEEEEENS_12float_e5m2_tENS5_IJlSB_lEEESJ_SK_NS4_8TiledMMAINS4_8MMA_AtomIJNS4_4SM904GMMA31MMA_64x256x32_F32E5M2E5M2_SS_TNILNSO_7ScaleInE1ELSQ_1EEEEEENS4_6LayoutISC_NS5_IJNSA_ILi0EEESU_SU_EEEEENS5_IJNS4_10UnderscoreESX_SX_EEEEENS4_13SM90_TMA_LOADENS4_14ComposedLayoutINS4_7SwizzleILi3ELi4ELi3EEENS4_18smem_ptr_flag_bitsILi8EEENST_INS5_IJNSA_ILi8EEESH_EEENS5_IJSH_SB_EEEEEEEvNS4_8identityES10_S1A_vS1B_EENS_8epilogue10collective6detail29Sm90TmaWarpSpecializedAdapterINS1E_15DefaultEpilogueISJ_SK_SK_NS1D_6thread17LinearCombinationISJ_Li1EffLNS1I_9ScaleType4KindE0ELNS_15FloatRoundStyleE2ESJ_EENS1_15EpilogueDefaultEEEEEvvEEEEvNT_6ParamsE --------------------------
	.section	.text._ZN7cutlass13device_kernelINS_4gemm6kernel13GemmUniversalIN4cute5tupleIJiiiiEEENS1_10collective13CollectiveMmaINS1_37MainloopSm90TmaGmmaWarpSpecializedFP8ILi7ENS5_IJNS4_1CILi1EEESB_SB_EEENS1_32KernelTmaWarpSpecializedPingpongEEENS5_IJNSA_ILi64EEENSA_ILi256EEENSA_ILi128EEEEEENS_12float_e5m2_tENS5_IJlSB_lEEESJ_SK_NS4_8TiledMMAINS4_8MMA_AtomIJNS4_4SM904GMMA31MMA_64x256x32_F32E5M2E5M2_SS_TNILNSO_7ScaleInE1ELSQ_1EEEEEENS4_6LayoutISC_NS5_IJNSA_ILi0EEESU_SU_EEEEENS5_IJNS4_10UnderscoreESX_SX_EEEEENS4_13SM90_TMA_LOADENS4_14ComposedLayoutINS4_7SwizzleILi3ELi4ELi3EEENS4_18smem_ptr_flag_bitsILi8EEENST_INS5_IJNSA_ILi8EEESH_EEENS5_IJSH_SB_EEEEEEEvNS4_8identityES10_S1A_vS1B_EENS_8epilogue10collective6detail29Sm90TmaWarpSpecializedAdapterINS1E_15DefaultEpilogueISJ_SK_SK_NS1D_6thread17LinearCombinationISJ_Li1EffLNS1I_9ScaleType4KindE0ELNS_15FloatRoundStyleE2ESJ_EENS1_15EpilogueDefaultEEEEEvvEEEEvNT_6ParamsE,"ax",@progbits
	.align	128
.text._ZN7cutlass13device_kernelINS_4gemm6kernel13GemmUniversalIN4cute5tupleIJiiiiEEENS1_10collective13CollectiveMmaINS1_37MainloopSm90TmaGmmaWarpSpecializedFP8ILi7ENS5_IJNS4_1CILi1EEESB_SB_EEENS1_32KernelTmaWarpSpecializedPingpongEEENS5_IJNSA_ILi64EEENSA_ILi256EEENSA_ILi128EEEEEENS_12float_e5m2_tENS5_IJlSB_lEEESJ_SK_NS4_8TiledMMAINS4_8MMA_AtomIJNS4_4SM904GMMA31MMA_64x256x32_F32E5M2E5M2_SS_TNILNSO_7ScaleInE1ELSQ_1EEEEEENS4_6LayoutISC_NS5_IJNSA_ILi0EEESU_SU_EEEEENS5_IJNS4_10UnderscoreESX_SX_EEEEENS4_13SM90_TMA_LOADENS4_14ComposedLayoutINS4_7SwizzleILi3ELi4ELi3EEENS4_18smem_ptr_flag_bitsILi8EEENST_INS5_IJNSA_ILi8EEESH_EEENS5_IJSH_SB_EEEEEEEvNS4_8identityES10_S1A_vS1B_EENS_8epilogue10collective6detail29Sm90TmaWarpSpecializedAdapterINS1E_15DefaultEpilogueISJ_SK_SK_NS1D_6thread17LinearCombinationISJ_Li1EffLNS1I_9ScaleType4KindE0ELNS_15FloatRoundStyleE2ESJ_EENS1_15EpilogueDefaultEEEEEvvEEEEvNT_6ParamsE:
        .type           _ZN7cutlass13device_kernelINS_4gemm6kernel13GemmUniversalIN4cute5tupleIJiiiiEEENS1_10collective13CollectiveMmaINS1_37MainloopSm90TmaGmmaWarpSpecializedFP8ILi7ENS5_IJNS4_1CILi1EEESB_SB_EEENS1_32KernelTmaWarpSpecializedPingpongEEENS5_IJNSA_ILi64EEENSA_ILi256EEENSA_ILi128EEEEEENS_12float_e5m2_tENS5_IJlSB_lEEESJ_SK_NS4_8TiledMMAINS4_8MMA_AtomIJNS4_4SM904GMMA31MMA_64x256x32_F32E5M2E5M2_SS_TNILNSO_7ScaleInE1ELSQ_1EEEEEENS4_6LayoutISC_NS5_IJNSA_ILi0EEESU_SU_EEEEENS5_IJNS4_10UnderscoreESX_SX_EEEEENS4_13SM90_TMA_LOADENS4_14ComposedLayoutINS4_7SwizzleILi3ELi4ELi3EEENS4_18smem_ptr_flag_bitsILi8EEENST_INS5_IJNSA_ILi8EEESH_EEENS5_IJSH_SB_EEEEEEEvNS4_8identityES10_S1A_vS1B_EENS_8epilogue10collective6detail29Sm90TmaWarpSpecializedAdapterINS1E_15DefaultEpilogueISJ_SK_SK_NS1D_6thread17LinearCombinationISJ_Li1EffLNS1I_9ScaleType4KindE0ELNS_15FloatRoundStyleE2ESJ_EENS1_15EpilogueDefaultEEEEEvvEEEEvNT_6ParamsE,@function
        .size           _ZN7cutlass13device_kernelINS_4gemm6kernel13GemmUniversalIN4cute5tupleIJiiiiEEENS1_10collective13CollectiveMmaINS1_37MainloopSm90TmaGmmaWarpSpecializedFP8ILi7ENS5_IJNS4_1CILi1EEESB_SB_EEENS1_32KernelTmaWarpSpecializedPingpongEEENS5_IJNSA_ILi64EEENSA_ILi256EEENSA_ILi128EEEEEENS_12float_e5m2_tENS5_IJlSB_lEEESJ_SK_NS4_8TiledMMAINS4_8MMA_AtomIJNS4_4SM904GMMA31MMA_64x256x32_F32E5M2E5M2_SS_TNILNSO_7ScaleInE1ELSQ_1EEEEEENS4_6LayoutISC_NS5_IJNSA_ILi0EEESU_SU_EEEEENS5_IJNS4_10UnderscoreESX_SX_EEEEENS4_13SM90_TMA_LOADENS4_14ComposedLayoutINS4_7SwizzleILi3ELi4ELi3EEENS4_18smem_ptr_flag_bitsILi8EEENST_INS5_IJNSA_ILi8EEESH_EEENS5_IJSH_SB_EEEEEEEvNS4_8identityES10_S1A_vS1B_EENS_8epilogue10collective6detail29Sm90TmaWarpSpecializedAdapterINS1E_15DefaultEpilogueISJ_SK_SK_NS1D_6thread17LinearCombinationISJ_Li1EffLNS1I_9ScaleType4KindE0ELNS_15FloatRoundStyleE2ESJ_EENS1_15EpilogueDefaultEEEEEvvEEEEvNT_6ParamsE,(.L_x_338 - _ZN7cutlass13device_kernelINS_4gemm6kernel13GemmUniversalIN4cute5tupleIJiiiiEEENS1_10collective13CollectiveMmaINS1_37MainloopSm90TmaGmmaWarpSpecializedFP8ILi7ENS5_IJNS4_1CILi1EEESB_SB_EEENS1_32KernelTmaWarpSpecializedPingpongEEENS5_IJNSA_ILi64EEENSA_ILi256EEENSA_ILi128EEEEEENS_12float_e5m2_tENS5_IJlSB_lEEESJ_SK_NS4_8TiledMMAINS4_8MMA_AtomIJNS4_4SM904GMMA31MMA_64x256x32_F32E5M2E5M2_SS_TNILNSO_7ScaleInE1ELSQ_1EEEEEENS4_6LayoutISC_NS5_IJNSA_ILi0EEESU_SU_EEEEENS5_IJNS4_10UnderscoreESX_SX_EEEEENS4_13SM90_TMA_LOADENS4_14ComposedLayoutINS4_7SwizzleILi3ELi4ELi3EEENS4_18smem_ptr_flag_bitsILi8EEENST_INS5_IJNSA_ILi8EEESH_EEENS5_IJSH_SB_EEEEEEEvNS4_8identityES10_S1A_vS1B_EENS_8epilogue10collective6detail29Sm90TmaWarpSpecializedAdapterINS1E_15DefaultEpilogueISJ_SK_SK_NS1D_6thread17LinearCombinationISJ_Li1EffLNS1I_9ScaleType4KindE0ELNS_15FloatRoundStyleE2ESJ_EENS1_15EpilogueDefaultEEEEEvvEEEEvNT_6ParamsE)
        .other          _ZN7cutlass13device_kernelINS_4gemm6kernel13GemmUniversalIN4cute5tupleIJiiiiEEENS1_10collective13CollectiveMmaINS1_37MainloopSm90TmaGmmaWarpSpecializedFP8ILi7ENS5_IJNS4_1CILi1EEESB_SB_EEENS1_32KernelTmaWarpSpecializedPingpongEEENS5_IJNSA_ILi64EEENSA_ILi256EEENSA_ILi128EEEEEENS_12float_e5m2_tENS5_IJlSB_lEEESJ_SK_NS4_8TiledMMAINS4_8MMA_AtomIJNS4_4SM904GMMA31MMA_64x256x32_F32E5M2E5M2_SS_TNILNSO_7ScaleInE1ELSQ_1EEEEEENS4_6LayoutISC_NS5_IJNSA_ILi0EEESU_SU_EEEEENS5_IJNS4_10UnderscoreESX_SX_EEEEENS4_13SM90_TMA_LOADENS4_14ComposedLayoutINS4_7SwizzleILi3ELi4ELi3EEENS4_18smem_ptr_flag_bitsILi8EEENST_INS5_IJNSA_ILi8EEESH_EEENS5_IJSH_SB_EEEEEEEvNS4_8identityES10_S1A_vS1B_EENS_8epilogue10collective6detail29Sm90TmaWarpSpecializedAdapterINS1E_15DefaultEpilogueISJ_SK_SK_NS1D_6thread17LinearCombinationISJ_Li1EffLNS1I_9ScaleType4KindE0ELNS_15FloatRoundStyleE2ESJ_EENS1_15EpilogueDefaultEEEEEvvEEEEvNT_6ParamsE,@"STO_CUDA_ENTRY STV_DEFAULT"
_ZN7cutlass13device_kernelINS_4gemm6kernel13GemmUniversalIN4cute5tupleIJiiiiEEENS1_10collective13CollectiveMmaINS1_37MainloopSm90TmaGmmaWarpSpecializedFP8ILi7ENS5_IJNS4_1CILi1EEESB_SB_EEENS1_32KernelTmaWarpSpecializedPingpongEEENS5_IJNSA_ILi64EEENSA_ILi256EEENSA_ILi128EEEEEENS_12float_e5m2_tENS5_IJlSB_lEEESJ_SK_NS4_8TiledMMAINS4_8MMA_AtomIJNS4_4SM904GMMA31MMA_64x256x32_F32E5M2E5M2_SS_TNILNSO_7ScaleInE1ELSQ_1EEEEEENS4_6LayoutISC_NS5_IJNSA_ILi0EEESU_SU_EEEEENS5_IJNS4_10UnderscoreESX_SX_EEEEENS4_13SM90_TMA_LOADENS4_14ComposedLayoutINS4_7SwizzleILi3ELi4ELi3EEENS4_18smem_ptr_flag_bitsILi8EEENST_INS5_IJNSA_ILi8EEESH_EEENS5_IJSH_SB_EEEEEEEvNS4_8identityES10_S1A_vS1B_EENS_8epilogue10collective6detail29Sm90TmaWarpSpecializedAdapterINS1E_15DefaultEpilogueISJ_SK_SK_NS1D_6thread17LinearCombinationISJ_Li1EffLNS1I_9ScaleType4KindE0ELNS_15FloatRoundStyleE2ESJ_EENS1_15EpilogueDefaultEEEEEvvEEEEvNT_6ParamsE:
[----:B------:R-:W0:Y:S02]  /*0000*/  LDC R1, c[0x0][0x28] ;  /* 0x00000a00ff017b82 */ /* 0x000e240000000800 */
[----:B0-----:R-:W-:Y:S01]  /*0010*/  VIADD R1, R1, 0xfffffef8 ;  /* 0xfffffef801017836 */ /* 0x001fe20000000000 */
[----:B------:R-:W0:Y:S01]  /*0020*/  S2R R3, SR_TID.X ;  /* 0x0000000000037919 */ /* 0x000e220000002100 */
[----:B------:R-:W-:Y:S01]  /*0030*/  ELECT P0, URZ, PT ;  /* 0x00000000003f782f */ /* 0x000fe20003800000 */
[----:B------:R-:W-:Y:S01]  /*0040*/  BSSY B0, `(.L_x_0) ;  /* 0x0000014000007945 */ /* 0x000fe20003800000 */
[----:B0-----:R-:W-:-:S05]  /*0050*/  SHF.R.U32.HI R0, RZ, 0x5, R3 ;  /* 0x00000005ff007819 */ /* 0x001fca0000011603 */
[----:B------:R-:W0:Y:S02]  /*0060*/  SHFL.IDX PT, R2, R0, RZ, 0x1f ;  /* 0x00001fff00027589 */ /* 0x000e2400000e0000 */
[----:B0-----:R-:W-:Y:S02]  /*0070*/  R2UR UR6, R2 ;  /* 0x00000000020672ca */ /* 0x001fe400000e0000 */
[----:B------:R-:W-:-:S05]  /*0080*/  SHF.R.U32.HI R2, RZ, 0x7, R3 ;  /* 0x00000007ff027819 */ /* 0x000fca0000011603 */
[----:B------:R0:W1:Y:S06]  /*0090*/  SHFL.IDX PT, R4, R2, RZ, 0x1f ;  /* 0x00001fff02047589 */ /* 0x00006c00000e0000 */
[----:B------:R-:W-:Y:S02]  /*00a0*/  USHF.R.S32.HI UR4, URZ, 0x1f, UR6 ;  /* 0x0000001f3f047899 */ /* 0x000fe40008011406 */
[----:B------:R-:W-:Y:S02]  /*00b0*/  ISETP.NE.OR P0, PT, RZ, UR6, !P0 ;  /* 0x00000006ff007c0c */ /* 0x000fe4000c705670 */
[----:B------:R-:W-:-:S04]  /*00c0*/  ULEA.HI UR4, UR4, UR6, URZ, 0x2 ;  /* 0x0000000604047291 */ /* 0x000fc8000f8f103f */
[----:B------:R-:W-:-:S04]  /*00d0*/  ULOP3.LUT UR4, UR4, 0xfffffffc, URZ, 0xc0, !UPT ;  /* 0xfffffffc04047892 */ /* 0x000fc8000f8ec03f */
[----:B------:R-:W-:-:S03]  /*00e0*/  UIADD3 UR6, UR6, -UR4, URZ ;  /* 0x8000000406067290 */ /* 0x000fc6000fffe03f */
[----:B0-----:R-:W-:Y:S09]  /*00f0*/  @P0 BRA `(.L_x_1) ;  /* 0x0000000000200947 */ /* 0x001ff20003800000 */
[----:B------:R-:W-:Y:S02]  /*0100*/  ULDC.64 UR4, c[0x0][0x198] ;  /* 0x0000660000047ab9 */ /* 0x000fe40000000a00 */
[----:B------:R-:W-:Y:S02]  /*0110*/  UIADD3 UR8, UP0, UR4, 0xf0, URZ ;  /* 0x000000f004087890 */ /* 0x000fe4000ff1e03f */
[----:B------:R-:W-:Y:S02]  /*0120*/  UIADD3 UR4, UP1, UR4, 0x1f0, URZ ;  /* 0x000001f004047890 */ /* 0x000fe4000ff3e03f */
[----:B------:R-:W-:Y:S02]  /*0130*/  UIADD3.X UR9, URZ, UR5, URZ, UP0, !UPT ;  /* 0x000000053f097290 */ /* 0x000fe400087fe43f */
[----:B------:R-:W-:-:S07]  /*0140*/  UIADD3.X UR5, URZ, UR5, URZ, UP1, !UPT ;  /* 0x000000053f057290 */ /* 0x000fce0008ffe43f */
[----:B------:R0:W-:Y:S02]  /*0150*/  UTMACCTL.PF [UR8] ;  /* 0x00000000080079b9 */ /* 0x0001e40008040000 */
[----:B------:R0:W-:Y:S02]  /*0160*/  UTMACCTL.PF [UR4] ;  /* 0x00000000040079b9 */ /* 0x0001e40008040000 */
[----:B0-----:R-:W-:Y:S01]  /*0170*/  NOP ;  /* 0x0000000000007918 */ /* 0x001fe20000000000 */
.L_x_1:
[----:B------:R-:W-:Y:S05]  /*0180*/  BSYNC B0 ;  /* 0x0000000000007941 */ /* 0x000fea0003800000 */
.L_x_0:
[----:B------:R-:W0:Y:S01]  /*0190*/  SHFL.IDX PT, R5, R0, RZ, 0x1f ;  /* 0x00001fff00057589 */ /* 0x000e2200000e0000 */
[----:B-1----:R-:W-:Y:S01]  /*01a0*/  R2UR UR13, R4 ;  /* 0x00000000040d72ca */ /* 0x002fe200000e0000 */
[----:B------:R-:W-:-:S04]  /*01b0*/  UISETP.NE.AND UP0, UPT, UR6, 0x3, UPT ;  /* 0x000000030600788c */ /* 0x000fc8000bf05270 */
[----:B------:R-:W-:-:S08]  /*01c0*/  UISETP.EQ.OR UP0, UPT, UR6, URZ, !UP0 ;  /* 0x0000003f0600728c */ /* 0x000fd0000c702670 */
[----:B------:R-:W-:Y:S02]  /*01d0*/  UIADD3 UR12, UR13, -0x1, URZ ;  /* 0xffffffff0d0c7890 */ /* 0x000fe4000fffe03f */
[----:B------:R-:W-:Y:S02]  /*01e0*/  UISETP.EQ.AND UP0, UPT, UR13, URZ, UP0 ;  /* 0x0000003f0d00728c */ /* 0x000fe40008702270 */
[----:B------:R-:W-:Y:S02]  /*01f0*/  UISETP.GE.U32.AND UP1, UPT, UR12, 0x2, UPT ;  /* 0x000000020c00788c */ /* 0x000fe4000bf26070 */
[----:B------:R-:W-:Y:S01]  /*0200*/  USEL UR15, URZ, 0x1, !UP0 ;  /* 0x000000013f0f7887 */ /* 0x000fe2000c000000 */
[----:B0-----:R-:W-:-:S03]  /*0210*/  ISETP.NE.AND P0, PT, R5, RZ, PT ;  /* 0x000000ff0500720c */ /* 0x001fc60003f05270 */
[----:B------:R-:W-:-:S10]  /*0220*/  USEL UR15, UR15, 0x2, UP1 ;  /* 0x000000020f0f7887 */ /* 0x000fd40008800000 */
[----:B------:R-:W-:Y:S05]  /*0230*/  @P0 BRA `(.L_x_2) ;  /* 0x0000000000700947 */ /* 0x000fea0003800000 */
[----:B------:R-:W0:Y:S01]  /*0240*/  S2UR UR7, SR_CgaCtaId ;  /* 0x00000000000779c3 */ /* 0x000e220000008800 */
[----:B------:R-:W-:Y:S01]  /*0250*/  UMOV UR4, 0x400 ;  /* 0x0000040000047882 */ /* 0x000fe20000000000 */
[----:B------:R-:W-:Y:S01]  /*0260*/  UMOV UR5, 0x1 ;  /* 0x0000000100057882 */ /* 0x000fe20000000000 */
[----:B------:R-:W-:Y:S01]  /*0270*/  UMOV UR8, 0x80 ;  /* 0x0000008000087882 */ /* 0x000fe20000000000 */
[----:B------:R-:W-:Y:S01]  /*0280*/  ELECT P0, URZ, PT ;  /* 0x00000000003f782f */ /* 0x000fe20003800000 */
[----:B------:R-:W-:-:S04]  /*0290*/  UIADD3 UR8, -UR8, 0x100000, URZ ;  /* 0x0010000008087890 */ /* 0x000fc8000fffe13f */
[----:B------:R-:W-:Y:S02]  /*02a0*/  USHF.L.U32 UR9, UR8, 0xb, URZ ;  /* 0x0000000b08097899 */ /* 0x000fe4000800063f */
[----:B------:R-:W-:Y:S02]  /*02b0*/  USHF.L.U32 UR8, UR8, 0x1, URZ ;  /* 0x0000000108087899 */ /* 0x000fe4000800063f */
[----:B0-----:R-:W-:Y:S02]  /*02c0*/  ULEA UR7, UR7, UR4, 0x18 ;  /* 0x0000000407077291 */ /* 0x001fe4000f8ec03f */
[----:B------:R-:W-:-:S04]  /*02d0*/  UIADD3 UR4, -UR5, 0x100000, URZ ;  /* 0x0010000005047890 */ /* 0x000fc8000fffe13f */
[----:B------:R-:W-:Y:S02]  /*02e0*/  USHF.L.U32 UR5, UR4, 0xb, URZ ;  /* 0x0000000b04057899 */ /* 0x000fe4000800063f */
[----:B------:R-:W-:Y:S01]  /*02f0*/  USHF.L.U32 UR4, UR4, 0x1, URZ ;  /* 0x0000000104047899 */ /* 0x000fe2000800063f */
[----:B------:R-:W0:Y:S11]  /*0300*/  FENCE.VIEW.ASYNC.S ;  /* 0x00000000000073c6 */ /* 0x000e360000000000 */
[----:B0-----:R0:W1:Y:S01]  /*0310*/  SYNCS.EXCH.64 URZ, [UR7], UR4 ;  /* 0x00000004073f75b2 */ /* 0x0010620008000100 */
[----:B------:R0:W2:Y:S01]  /*0320*/  SYNCS.EXCH.64 URZ, [UR7+0x38], UR8 ;  /* 0x00003808073f75b2 */ /* 0x0000a20008000100 */
[----:B------:R0:W3:Y:S01]  /*0330*/  SYNCS.EXCH.64 URZ, [UR7+0x8], UR4 ;  /* 0x00000804073f75b2 */ /* 0x0000e20008000100 */
[----:B------:R0:W4:Y:S01]  /*0340*/  SYNCS.EXCH.64 URZ, [UR7+0x40], UR8 ;  /* 0x00004008073f75b2 */ /* 0x0001220008000100 */
[----:B------:R0:W0:Y:S01]  /*0350*/  SYNCS.EXCH.64 URZ, [UR7+0x10], UR4 ;  /* 0x00001004073f75b2 */ /* 0x0000220008000100 */
        /* <DEDUP_REMOVED lines=9> */
[----:B------:R-:W-:Y:S01]  /*03f0*/  NOP ;  /* 0x0000000000007918 */ /* 0x000fe20000000000 */
.L_x_2:
[----:B------:R-:W5:Y:S01]  /*0400*/  SHFL.IDX PT, R5, R0, RZ, 0x1f ;  /* 0x00001fff00057589 */ /* 0x000f6200000e0000 */
[----:B------:R-:W-:Y:S01]  /*0410*/  ELECT P0, URZ, PT ;  /* 0x00000000003f782f */ /* 0x000fe20003800000 */
[----:B------:R-:W-:Y:S01]  /*0420*/  NOP ;  /* 0x0000000000007918 */ /* 0x000fe20000000000 */
[----:B------:R-:W-:Y:S01]  /*0430*/  ELECT P1, URZ, PT ;  /* 0x00000000003f782f */ /* 0x000fe20003820000 */
[----:B------:R1:W2:Y:S01]  /*0440*/  SHFL.IDX PT, R4, R0, RZ, 0x1f ;  /* 0x00001fff00047589 */ /* 0x0002a200000e0000 */
[----:B0-----:R-:W-:Y:S01]  /*0450*/  UMOV UR4, 0x20 ;  /* 0x0000002000047882 */ /* 0x001fe20000000000 */
[----:B------:R-:W-:Y:S01]  /*0460*/  UMOV UR9, 0x80 ;  /* 0x0000008000097882 */ /* 0x000fe20000000000 */
[----:B------:R-:W-:Y:S01]  /*0470*/  NOP ;  /* 0x0000000000007918 */ /* 0x000fe20000000000 */
[----:B------:R-:W0:Y:S01]  /*0480*/  SHFL.IDX PT, R2, R2, RZ, 0x1f ;  /* 0x00001fff02027589 */ /* 0x000e2200000e0000 */
[----:B------:R-:W-:Y:S01]  /*0490*/  ULDC.64 UR20, c[0x0][0x208] ;  /* 0x0000820000147ab9 */ /* 0x000fe20000000a00 */
[----:B-1----:R-:W-:-:S04]  /*04a0*/  SHF.R.S32.HI R0, RZ, 0x1f, R3 ;  /* 0x0000001fff007819 */ /* 0x002fc80000011403 */
[----:B------:R-:W-:-:S04]  /*04b0*/  LEA.HI R0, R0, R3, RZ, 0x7 ;  /* 0x0000000300007211 */ /* 0x000fc800078f38ff */
[----:B------:R-:W-:Y:S02]  /*04c0*/  LOP3.LUT R0, R0, 0xffffff80, RZ, 0xc0, !PT ;  /* 0xffffff8000007812 */ /* 0x000fe400078ec0ff */
[----:B-----5:R-:W-:Y:S02]  /*04d0*/  ISETP.NE.OR P0, PT, R5, RZ, !P0 ;  /* 0x000000ff0500720c */ /* 0x020fe40004705670 */
[----:B--2---:R-:W-:Y:S02]  /*04e0*/  ISETP.NE.OR P1, PT, R4, RZ, !P1 ;  /* 0x000000ff0400720c */ /* 0x004fe40004f25670 */
[----:B0-----:R-:W-:Y:S01]  /*04f0*/  R2UR UR18, R2 ;  /* 0x00000000021272ca */ /* 0x001fe200000e0000 */
[----:B------:R-:W-:-:S08]  /*0500*/  IMAD.IADD R2, R3, 0x1, -R0 ;  /* 0x0000000103027824 */ /* 0x000fd000078e0a00 */
[----:B------:R-:W-:Y:S02]  /*0510*/  VOTEU.ALL UP0, P0 ;  /* 0x00000000003f7886 */ /* 0x000fe40000000000 */
[----:B------:R-:W-:-:S03]  /*0520*/  VOTEU.ALL UP1, P1 ;  /* 0x00000000003f7886 */ /* 0x000fc60000820000 */
[----:B------:R-:W0:Y:S01]  /*0530*/  @!UP0 S2UR UR8, SR_CgaCtaId ;  /* 0x00000000000889c3 */ /* 0x000e220000008800 */
[----:B------:R-:W-:Y:S01]  /*0540*/  @!UP0 UMOV UR7, 0x400 ;  /* 0x0000040000078882 */ /* 0x000fe20000000000 */
[----:B------:R-:W-:-:S04]  /*0550*/  @!UP0 UIADD3 UR4, -UR4, 0x100000, URZ ;  /* 0x0010000004048890 */ /* 0x000fc8000fffe13f */
[----:B------:R-:W-:Y:S02]  /*0560*/  @!UP0 USHF.L.U32 UR5, UR4, 0xb, URZ ;  /* 0x0000000b04058899 */ /* 0x000fe4000800063f */
[----:B------:R-:W-:Y:S01]  /*0570*/  @!UP0 USHF.L.U32 UR4, UR4, 0x1, URZ ;  /* 0x0000000104048899 */ /* 0x000fe2000800063f */
[----:B------:R-:W-:Y:S01]  /*0580*/  @!UP1 UMOV UR10, 0x400 ;  /* 0x00000400000a9882 */ /* 0x000fe20000000000 */
[----:B------:R-:W-:Y:S01]  /*0590*/  VOTEU.ALL UP2, P1 ;  /* 0x00000000003f7886 */ /* 0x000fe20000840000 */
[----:B------:R-:W-:Y:S01]  /*05a0*/  VOTEU.ALL UP3, P1 ;  /* 0x00000000003f7886 */ /* 0x000fe20000860000 */
[----:B------:R-:W-:Y:S01]  /*05b0*/  VOTEU.ALL UP4, P1 ;  /* 0x00000000003f7886 */ /* 0x000fe20000880000 */
[----:B------:R-:W1:Y:S01]  /*05c0*/  @!UP1 S2UR UR11, SR_CgaCtaId ;  /* 0x00000000000b99c3 */ /* 0x000e620000008800 */
[----:B------:R-:W-:Y:S01]  /*05d0*/  VOTEU.ALL UP5, P1 ;  /* 0x00000000003f7886 */ /* 0x000fe200008a0000 */
[----:B------:R-:W-:Y:S01]  /*05e0*/  ISETP.NE.AND P1, PT, RZ, UR13, PT ;  /* 0x0000000dff007c0c */ /* 0x000fe2000bf25270 */
[----:B0-----:R-:W-:-:S02]  /*05f0*/  @!UP0 ULEA UR7, UR8, UR7, 0x18 ;  /* 0x0000000708078291 */ /* 0x001fc4000f8ec03f */
[----:B------:R-:W-:-:S04]  /*0600*/  @!UP1 UIADD3 UR8, -UR9, 0x100000, URZ ;  /* 0x0010000009089890 */ /* 0x000fc8000fffe13f */
[----:B------:R-:W-:Y:S02]  /*0610*/  @!UP1 USHF.L.U32 UR9, UR8, 0xb, URZ ;  /* 0x0000000b08099899 */ /* 0x000fe4000800063f */
[----:B------:R-:W-:Y:S01]  /*0620*/  @!UP1 USHF.L.U32 UR8, UR8, 0x1, URZ ;  /* 0x0000000108089899 */ /* 0x000fe2000800063f */
[----:B------:R-:W-:Y:S01]  /*0630*/  VOTEU.ALL UP0, P0 ;  /* 0x00000000003f7886 */ /* 0x000fe20000000000 */
[----:B-1----:R-:W-:Y:S01]  /*0640*/  @!UP1 ULEA UR10, UR11, UR10, 0x18 ;  /* 0x0000000a0b0a9291 */ /* 0x002fe2000f8ec03f */
[----:B------:R-:W-:Y:S01]  /*0650*/  VOTEU.ALL UP1, P0 ;  /* 0x00000000003f7886 */ /* 0x000fe20000020000 */
[----:B------:R-:W0:Y:S02]  /*0660*/  FENCE.VIEW.ASYNC.S ;  /* 0x00000000000073c6 */ /* 0x000e240000000000 */
[----:B0-----:R-:W3:Y:S02]  /*0670*/  @!UP0 SYNCS.EXCH.64 URZ, [UR7+0xa0], UR4 ;  /* 0x0000a004073f85b2 */ /* 0x001ee40008000100 */
[----:B------:R0:W3:Y:S01]  /*0680*/  @!UP1 SYNCS.EXCH.64 URZ, [UR7+0xa8], UR4 ;  /* 0x0000a804073f95b2 */ /* 0x0000e20008000100 */
[----:B------:R-:W-:Y:S01]  /*0690*/  NOP ;  /* 0x0000000000007918 */ /* 0x000fe20000000000 */
[----:B0-----:R-:W-:-:S02]  /*06a0*/  ULDC.64 UR4, c[0x0][0x598] ;  /* 0x0001660000047ab9 */ /* 0x001fc40000000a00 */
[----:B------:R-:W-:Y:S02]  /*06b0*/  ISETP.NE.U32.AND P0, PT, RZ, UR4, PT ;  /* 0x00000004ff007c0c */ /* 0x000fe4000bf05070 */
[----:B------:R0:W3:Y:S02]  /*06c0*/  @!UP2 SYNCS.EXCH.64 URZ, [UR10+0x80], UR8 ;  /* 0x000080080a3fa5b2 */ /* 0x0000e40008000100 */
[----:B------:R-:W-:Y:S01]  /*06d0*/  ISETP.NE.AND.EX P0, PT, RZ, UR5, PT, P0 ;  /* 0x00000005ff007c0c */ /* 0x000fe2000bf05300 */
[----:B------:R0:W3:Y:S01]  /*06e0*/  @!UP3 SYNCS.EXCH.64 URZ, [UR10+0x88], UR8 ;  /* 0x000088080a3fb5b2 */ /* 0x0000e20008000100 */
[----:B------:R0:W3:Y:S01]  /*06f0*/  @!UP4 SYNCS.EXCH.64 URZ, [UR10+0x90], UR8 ;  /* 0x000090080a3fc5b2 */ /* 0x0000e20008000100 */
[----:B------:R0:W3:Y:S01]  /*0700*/  @!UP5 SYNCS.EXCH.64 URZ, [UR10+0x98], UR8 ;  /* 0x000098080a3fd5b2 */ /* 0x0000e20008000100 */
[----:B------:R-:W-:Y:S01]  /*0710*/  NOP ;  /* 0x0000000000007918 */ /* 0x000fe20000000000 */
[----:B---34-:R-:W-:Y:S08]  /*0720*/  BAR.SYNC.DEFER_BLOCKING 0x0 ;  /* 0x0000000000007b1d */ /* 0x018ff00000010000 */
[----:B0-----:R-:W-:Y:S05]  /*0730*/  @!P0 BRA `(.L_x_3) ;  /* 0x0000000000208947 */ /* 0x001fea0003800000 */
[----:B------:R-:W0:Y:S02]  /*0740*/  LDC.64 R4, c[0x0][0x598] ;  /* 0x00016600ff047b82 */ /* 0x000e240000000a00 */
[----:B0-----:R-:W2:Y:S02]  /*0750*/  LDG.E.64 R4, desc[UR20][R4.64] ;  /* 0x0000001404047981 */ /* 0x001ea4000c1e1b00 */
[----:B--2---:R-:W-:-:S04]  /*0760*/  ISETP.NE.U32.AND P0, PT, R4, RZ, PT ;  /* 0x000000ff0400720c */ /* 0x004fc80003f05070 */
[----:B------:R-:W-:-:S13]  /*0770*/  ISETP.NE.AND.EX P0, PT, R5, RZ, PT, P0 ;  /* 0x000000ff0500720c */ /* 0x000fda0003f05300 */
[----:B------:R-:W-:Y:S05]  /*0780*/  @!P0 BRA `(.L_x_3) ;  /* 0x00000000000c8947 */ /* 0x000fea0003800000 */
[----:B------:R-:W2:Y:S02]  /*0790*/  LD.E R4, desc[UR20][R4.64] ;  /* 0x0000001404047980 */ /* 0x000ea4000c101900 */
[----:B--2---:R-:W-:Y:S01]  /*07a0*/  R2UR UR32, R4 ;  /* 0x00000000042072ca */ /* 0x004fe200000e0000 */
[----:B------:R-:W-:-:S14]  /*07b0*/  BRA `(.L_x_4) ;  /* 0x0000000000247947 */ /* 0x000fdc0003800000 */
.L_x_3:
[----:B------:R-:W-:Y:S02]  /*07c0*/  ULDC.64 UR4, c[0x0][0x588] ;  /* 0x0001620000047ab9 */ /* 0x000fe40000000a00 */
[----:B------:R-:W-:-:S04]  /*07d0*/  ISETP.NE.U32.AND P0, PT, RZ, UR4, PT ;  /* 0x00000004ff007c0c */ /* 0x000fc8000bf05070 */
[----:B------:R-:W-:-:S13]  /*07e0*/  ISETP.NE.AND.EX P0, PT, RZ, UR5, PT, P0 ;  /* 0x00000005ff007c0c */ /* 0x000fda000bf05300 */
[----:B------:R-:W-:Y:S05]  /*07f0*/  @!P0 BRA `(.L_x_5) ;  /* 0x0000000000108947 */ /* 0x000fea0003800000 */
[----:B------:R-:W0:Y:S02]  /*0800*/  LDC.64 R4, c[0x0][0x588] ;  /* 0x00016200ff047b82 */ /* 0x000e240000000a00 */
[----:B0-----:R-:W2:Y:S02]  /*0810*/  LDG.E R4, desc[UR20][R4.64] ;  /* 0x0000001404047981 */ /* 0x001ea4000c1e1900 */
[----:B--2---:R-:W-:Y:S01]  /*0820*/  R2UR UR32, R4 ;  /* 0x00000000042072ca */ /* 0x004fe200000e0000 */
[----:B------:R-:W-:-:S14]  /*0830*/  BRA `(.L_x_4) ;  /* 0x0000000000047947 */ /* 0x000fdc0003800000 */
.L_x_5:
[----:B------:R-:W-:-:S05]  /*0840*/  ULDC UR32, c[0x0][0x580] ;  /* 0x0001600000207ab9 */ /* 0x000fca0000000800 */
.L_x_4:
[----:B------:R-:W-:Y:S02]  /*0850*/  ULDC.64 UR4, c[0x0][0x5a0] ;  /* 0x0001680000047ab9 */ /* 0x000fe40000000a00 */
[----:B------:R-:W-:-:S04]  /*0860*/  ISETP.NE.U32.AND P0, PT, RZ, UR4, PT ;  /* 0x00000004ff007c0c */ /* 0x000fc8000bf05070 */
[----:B------:R-:W-:-:S13]  /*0870*/  ISETP.NE.AND.EX P0, PT, RZ, UR5, PT, P0 ;  /* 0x00000005ff007c0c */ /* 0x000fda000bf05300 */
[----:B------:R-:W-:Y:S05]  /*0880*/  @!P0 BRA `(.L_x_6) ;  /* 0x0000000000208947 */ /* 0x000fea0003800000 */
        /* <DEDUP_REMOVED lines=8> */
.L_x_6:
        /* <DEDUP_REMOVED lines=8> */
.L_x_8:
[----:B------:R-:W-:-:S05]  /*0990*/  ULDC UR31, c[0x0][0x584] ;  /* 0x00016100001f7ab9 */ /* 0x000fca0000000800 */
.L_x_7:
[----:B------:R-:W0:Y:S01]  /*09a0*/  LDC R0, c[0x0][0x65c] ;  /* 0x00019700ff007b82 */ /* 0x000e220000000800 */
[----:B------:R-:W1:Y:S01]  /*09b0*/  S2R R12, SR_CTAID.Y ;  /* 0x00000000000c7919 */ /* 0x000e620000002600 */
[----:B------:R-:W-:Y:S01]  /*09c0*/  IMAD.MOV.U32 R5, RZ, RZ, RZ ;  /* 0x000000ffff057224 */ /* 0x000fe200078e00ff */
[----:B------:R-:W-:Y:S01]  /*09d0*/  UISETP.NE.AND UP0, UPT, UR13, 0x2, UPT ;  /* 0x000000020d00788c */ /* 0x000fe2000bf05270 */
[----:B------:R-:W2:Y:S01]  /*09e0*/  S2R R4, SR_CTAID.X ;  /* 0x0000000000047919 */ /* 0x000ea20000002500 */
[----:B------:R-:W-:Y:S01]  /*09f0*/  ULDC UR7, c[0x0][0x28c] ;  /* 0x0000a30000077ab9 */ /* 0x000fe20000000800 */
[----:B------:R-:W-:Y:S01]  /*0a00*/  UMOV UR5, URZ ;  /* 0x0000003f00057c82 */ /* 0x000fe20008000000 */
[----:B------:R-:W-:Y:S02]  /*0a10*/  UIADD3 UR7, UR7, 0x7f, URZ ;  /* 0x0000007f07077890 */ /* 0x000fe4000fffe03f */
[----:B------:R-:W-:Y:S01]  /*0a20*/  PLOP3.LUT P0, PT, PT, PT, UP0, 0x80, 0x0 ;  /* 0x000000000000781c */ /* 0x000fe20003f0f008 */
[----:B------:R-:W-:Y:S01]  /*0a30*/  UMOV UR4, URZ ;  /* 0x0000003f00047c82 */ /* 0x000fe20008000000 */
[----:B------:R-:W-:Y:S01]  /*0a40*/  ULDC.64 UR22, c[0x0][0x650] ;  /* 0x0001940000167ab9 */ /* 0x000fe20000000a00 */
[----:B------:R-:W-:-:S04]  /*0a50*/  USHF.R.S32.HI UR10, URZ, 0x1f, UR7 ;  /* 0x0000001f3f0a7899 */ /* 0x000fc80008011407 */
[----:B------:R-:W-:-:S04]  /*0a60*/  ULEA.HI UR10, UR10, UR7, URZ, 0x7 ;  /* 0x000000070a0a7291 */ /* 0x000fc8000f8f383f */
[----:B------:R-:W-:Y:S01]  /*0a70*/  USHF.R.S32.HI UR14, URZ, 0x7, UR10 ;  /* 0x000000073f0e7899 */ /* 0x000fe2000801140a */
[----:B0-----:R-:W-:-:S13]  /*0a80*/  ISETP.NE.AND P2, PT, R0, 0x1, PT ;  /* 0x000000010000780c */ /* 0x001fda0003f45270 */
[----:B------:R-:W2:Y:S01]  /*0a90*/  @P2 LDC R9, c[0x0][0x10] ;  /* 0x00000400ff092b82 */ /* 0x000ea20000000800 */
[----:B-1----:R-:W-:Y:S02]  /*0aa0*/  @P2 IMAD.MOV.U32 R6, RZ, RZ, R12 ;  /* 0x000000ffff062224 */ /* 0x002fe400078e000c */
[----:B------:R-:W-:-:S05]  /*0ab0*/  @P2 IMAD.MOV.U32 R7, RZ, RZ, RZ ;  /* 0x000000ffff072224 */ /* 0x000fca00078e00ff */
[----:B------:R-:W0:Y:S01]  /*0ac0*/  @!P2 LDC R11, c[0x0][0xc] ;  /* 0x00000300ff0bab82 */ /* 0x000e220000000800 */
[----:B------:R-:W-:Y:S01]  /*0ad0*/  ULDC UR8, c[0x0][0xc] ;  /* 0x0000030000087ab9 */ /* 0x000fe20000000800 */
[----:B------:R-:W-:Y:S01]  /*0ae0*/  ULDC UR9, c[0x0][0x10] ;  /* 0x0000040000097ab9 */ /* 0x000fe20000000800 */
[----:B------:R-:W-:Y:S01]  /*0af0*/  ULDC UR7, c[0x0][0x14] ;  /* 0x0000050000077ab9 */ /* 0x000fe20000000800 */
[----:B------:R-:W-:-:S04]  /*0b00*/  UIMAD.WIDE.U32 UR8, UR8, UR9, URZ ;  /* 0x00000009080872a5 */ /* 0x000fc8000f8e003f */
[----:B------:R-:W-:Y:S02]  /*0b10*/  UIMAD.WIDE.U32 UR16, UR8, UR7, URZ ;  /* 0x00000007081072a5 */ /* 0x000fe4000f8e003f */
[----:B------:R-:W-:-:S04]  /*0b20*/  UIMAD UR13, UR9, UR7, URZ ;  /* 0x00000007090d72a4 */ /* 0x000fc8000f8e023f */
[----:B------:R-:W-:Y:S01]  /*0b30*/  UIADD3 UR13, UR17, UR13, URZ ;  /* 0x0000000d110d7290 */ /* 0x000fe2000fffe03f */
[----:B--2---:R-:W-:-:S04]  /*0b40*/  @P2 IMAD.WIDE.U32 R8, R4, R9, R6 ;  /* 0x0000000904082225 */ /* 0x004fc800078e0006 */
[----:B------:R-:W-:Y:S02]  /*0b50*/  @P2 IMAD.MOV.U32 R13, RZ, RZ, R8 ;  /* 0x000000ffff0d2224 */ /* 0x000fe400078e0008 */
[----:B0-----:R-:W-:-:S04]  /*0b60*/  @!P2 IMAD.WIDE.U32 R6, R11, R12, R4 ;  /* 0x0000000c0b06a225 */ /* 0x001fc800078e0004 */
[----:B------:R-:W-:Y:S02]  /*0b70*/  @P2 IMAD.MOV.U32 R11, RZ, RZ, RZ ;  /* 0x000000ffff0b2224 */ /* 0x000fe400078e00ff */
[----:B------:R-:W-:Y:S02]  /*0b80*/  @!P2 IMAD.MOV.U32 R13, RZ, RZ, R6 ;  /* 0x000000ffff0da224 */ /* 0x000fe400078e0006 */
[----:B------:R-:W-:Y:S02]  /*0b90*/  @P2 IMAD.IADD R10, R9, 0x1, R11 ;  /* 0x00000001090a2824 */ /* 0x000fe400078e020b */
[----:B------:R-:W-:Y:S01]  /*0ba0*/  @!P2 IMAD.MOV.U32 R10, RZ, RZ, R7 ;  /* 0x000000ffff0aa224 */ /* 0x000fe200078e0007 */
[----:B------:R0:W-:Y:S01]  /*0bb0*/  STL [R1+0x78], R13 ;  /* 0x0000780d01007387 */ /* 0x0001e20000100800 */
[----:B------:R-:W-:Y:S02]  /*0bc0*/  IMAD.MOV.U32 R18, RZ, RZ, R13 ;  /* 0x000000ffff127224 */ /* 0x000fe400078e000d */
[----:B------:R-:W-:Y:S01]  /*0bd0*/  IMAD.MOV.U32 R19, RZ, RZ, R10 ;  /* 0x000000ffff137224 */ /* 0x000fe200078e000a */
[----:B------:R0:W-:Y:S01]  /*0be0*/  STL [R1+0x74], R10 ;  /* 0x0000740a01007387 */ /* 0x0001e20000100800 */
[----:B------:R-:W-:Y:S05]  /*0bf0*/  @P0 BRA `(.L_x_9) ;  /* 0x0000000000300947 */ /* 0x000fea0003800000 */
[----:B------:R-:W-:Y:S01]  /*0c00*/  IADD3 R18, P0, R18, UR16, RZ ;  /* 0x0000001012127c10 */ /* 0x000fe2000ff1e0ff */
[----:B------:R-:W-:Y:S02]  /*0c10*/  UIMAD.WIDE.U32 UR4, UR14, 0x24924925, URZ ;  /* 0x249249250e0478a5 */ /* 0x000fe4000f8e003f */
[----:B------:R-:W-:Y:S01]  /*0c20*/  UISETP.GE.U32.AND UP0, UPT, UR14, 0x7, UPT ;  /* 0x000000070e00788c */ /* 0x000fe2000bf06070 */
[----:B------:R-:W-:Y:S01]  /*0c30*/  IADD3.X R19, R19, UR13, RZ, P0, !PT ;  /* 0x0000000d13137c10 */ /* 0x000fe200087fe4ff */
[----:B------:R1:W-:Y:S01]  /*0c40*/  STL [R1+0x78], R18 ;  /* 0x0000781201007387 */ /* 0x0003e20000100800 */
[----:B------:R-:W-:-:S03]  /*0c50*/  UIADD3 UR4, -UR5, UR14, URZ ;  /* 0x0000000e05047290 */ /* 0x000fc6000fffe13f */
[----:B------:R1:W-:Y:S01]  /*0c60*/  STL [R1+0x74], R19 ;  /* 0x0000741301007387 */ /* 0x0003e20000100800 */
[----:B------:R-:W-:-:S04]  /*0c70*/  ULEA.HI UR4, UR4, UR5, URZ, 0x1f ;  /* 0x0000000504047291 */ /* 0x000fc8000f8ff83f */
[----:B------:R-:W-:-:S03]  /*0c80*/  USHF.R.U32.HI UR5, URZ, 0x2, UR4 ;  /* 0x000000023f057899 */ /* 0x000fc60008011604 */
[----:B------:R-:W-:Y:S01]  /*0c90*/  UMOV UR4, URZ ;  /* 0x0000003f00047c82 */ /* 0x000fe20008000000 */
[----:B------:R-:W-:Y:S02]  /*0ca0*/  @UP0 ULOP3.LUT UR4, UR5, 0x1, URZ, 0xc0, !UPT ;  /* 0x0000000105040892 */ /* 0x000fe4000f8ec03f */
[----:B-1----:R-:W-:-:S12]  /*0cb0*/  UIMAD UR5, UR5, -0x7, UR14 ;  /* 0xfffffff9050578a4 */ /* 0x002fd8000f8e020e */
.L_x_9:
[----:B------:R-:W-:Y:S01]  /*0cc0*/  IMAD.MOV.U32 R8, RZ, RZ, -0x1 ;  /* 0xffffffffff087424 */ /* 0x000fe200078e00ff */
[----:B------:R-:W-:Y:S01]  /*0cd0*/  ISETP.GE.U32.AND P0, PT, R18, UR22, PT ;  /* 0x0000001612007c0c */ /* 0x000fe2000bf06070 */
[----:B------:R-:W-:Y:S01]  /*0ce0*/  IMAD.MOV.U32 R6, RZ, RZ, -0x1 ;  /* 0xffffffffff067424 */ /* 0x000fe200078e00ff */
[----:B------:R-:W-:Y:S01]  /*0cf0*/  PRMT R0, RZ, 0x7610, R0 ;  /* 0x00007610ff007816 */ /* 0x000fe20000000000 */
[----:B------:R-:W-:Y:S01]  /*0d00*/  IMAD.MOV.U32 R7, RZ, RZ, -0x1 ;  /* 0xffffffffff077424 */ /* 0x000fe200078e00ff */
[----:B------:R1:W-:Y:S01]  /*0d10*/  STL [R1+0x7c], R8 ;  /* 0x00007c0801007387 */ /* 0x0003e20000100800 */
[----:B------:R-:W-:-:S03]  /*0d20*/  ISETP.GE.U32.AND.EX P0, PT, R19, UR23, PT, P0 ;  /* 0x0000001713007c0c */ /* 0x000fc6000bf06100 */
[----:B------:R1:W-:Y:S04]  /*0d30*/  STL [R1+0x70], R6 ;  /* 0x0000700601007387 */ /* 0x0003e80000100800 */
[----:B------:R1:W-:Y:S06]  /*0d40*/  STL [R1+0x80], R7 ;  /* 0x0000800701007387 */ /* 0x0003ec0000100800 */
[----:B------:R-:W-:Y:S05]  /*0d50*/  @P0 BRA `(.L_x_10) ;  /* 0x0000000400680947 */ /* 0x000fea0003800000 */
[----:B------:R-:W2:Y:S01]  /*0d60*/  LDC.64 R14, c[0x0][0x628] ;  /* 0x00018a00ff0e7b82 */ /* 0x000ea20000000a00 */
[----:B-1----:R-:W-:Y:S02]  /*0d70*/  IMAD.MOV.U32 R6, RZ, RZ, R18 ;  /* 0x000000ffff067224 */ /* 0x002fe400078e0012 */
[----:B------:R-:W-:-:S05]  /*0d80*/  IMAD.MOV.U32 R7, RZ, RZ, R19 ;  /* 0x000000ffff077224 */ /* 0x000fca00078e0013 */
[----:B------:R-:W1:Y:S08]  /*0d90*/  LDC R0, c[0x0][0x630] ;  /* 0x00018c00ff007b82 */ /* 0x000e700000000800 */
[----:B------:R-:W3:Y:S01]  /*0da0*/  LDC.64 R16, c[0x0][0x620] ;  /* 0x00018800ff107b82 */ /* 0x000ee20000000a00 */
[----:B--2---:R-:W-:-:S04]  /*0db0*/  ISETP.NE.U32.AND P0, PT, R14, RZ, PT ;  /* 0x000000ff0e00720c */ /* 0x004fc80003f05070 */
[----:B------:R-:W-:-:S13]  /*0dc0*/  ISETP.NE.AND.EX P0, PT, R15, RZ, PT, P0 ;  /* 0x000000ff0f00720c */ /* 0x000fda0003f05300 */
[----:B-1-3--:R-:W-:Y:S05]  /*0dd0*/  @!P0 BRA `(.L_x_11) ;  /* 0x0000000000288947 */ /* 0x00afea0003800000 */
[----:B------:R-:W1:Y:S02]  /*0de0*/  LDC R11, c[0x0][0x634] ;  /* 0x00018d00ff0b7b82 */ /* 0x000e640000000800 */
[----:B-1----:R-:W-:-:S05]  /*0df0*/  IADD3 R11, P0, R18, R11, RZ ;  /* 0x0000000b120b7210 */ /* 0x002fca0007f1e0ff */
[----:B0-----:R-:W-:-:S04]  /*0e00*/  IMAD.X R13, RZ, RZ, R19, P0 ;  /* 0x000000ffff0d7224 */ /* 0x001fc800000e0613 */
[----:B------:R-:W-:-:S04]  /*0e10*/  IMAD.WIDE.U32 R6, R13, R14, RZ ;  /* 0x0000000e0d067225 */ /* 0x000fc800078e00ff */
[----:B------:R-:W-:-:S04]  /*0e20*/  IMAD.WIDE.U32 R8, P0, R11, R15, R6 ;  /* 0x0000000f0b087225 */ /* 0x000fc80007800006 */
[----:B------:R-:W-:-:S04]  /*0e30*/  IMAD.WIDE.U32 R6, R11, R14, RZ ;  /* 0x0000000e0b067225 */ /* 0x000fc800078e00ff */
[----:B------:R-:W-:Y:S01]  /*0e40*/  IMAD.X R11, RZ, RZ, RZ, P0 ;  /* 0x000000ffff0b7224 */ /* 0x000fe200000e06ff */
[----:B------:R-:W-:Y:S01]  /*0e50*/  IADD3 RZ, P0, R7, R8, RZ ;  /* 0x0000000807ff7210 */ /* 0x000fe20007f1e0ff */
[----:B------:R-:W-:-:S04]  /*0e60*/  IMAD.MOV.U32 R10, RZ, RZ, R9 ;  /* 0x000000ffff0a7224 */ /* 0x000fc800078e0009 */
[----:B------:R-:W-:-:S08]  /*0e70*/  IMAD.WIDE.U32.X R6, R13, R15, R10, P0 ;  /* 0x0000000f0d067225 */ /* 0x000fd000000e040a */
.L_x_11:
[-CC-:B------:R-:W-:Y:S01]  /*0e80*/  SHF.R.U64 R25, R6, R0.reuse, R7.reuse ;  /* 0x0000000006197219 */ /* 0x180fe20000001207 */
[----:B0-----:R-:W0:Y:S01]  /*0e90*/  LDC R10, c[0x0][0x618] ;  /* 0x00018600ff0a7b82 */ /* 0x001e220000000800 */
[----:B------:R-:W-:Y:S01]  /*0ea0*/  SHF.R.U32.HI R5, RZ, R0, R7 ;  /* 0x00000000ff057219 */ /* 0x000fe20000011607 */
[----:B------:R-:W-:Y:S01]  /*0eb0*/  IMAD.MOV.U32 R6, RZ, RZ, R18 ;  /* 0x000000ffff067224 */ /* 0x000fe200078e0012 */
[----:B------:R-:W-:Y:S01]  /*0ec0*/  IADD3 R9, P0, RZ, -R25, RZ ;  /* 0x80000019ff097210 */ /* 0x000fe20007f1e0ff */
[----:B------:R-:W-:Y:S01]  /*0ed0*/  IMAD.MOV.U32 R7, RZ, RZ, R19 ;  /* 0x000000ffff077224 */ /* 0x000fe200078e0013 */
[----:B------:R-:W-:Y:S01]  /*0ee0*/  I2FP.F32.U32 R0, R4 ;  /* 0x0000000400007245 */ /* 0x000fe20000201000 */
[----:B------:R-:W-:Y:S02]  /*0ef0*/  ULDC UR7, c[0x0][0x150] ;  /* 0x0000540000077ab9 */ /* 0x000fe40000000800 */
[----:B------:R-:W1:Y:S01]  /*0f00*/  LDC.64 R22, c[0x0][0x640] ;  /* 0x00019000ff167b82 */ /* 0x000e620000000a00 */
[----:B------:R-:W-:-:S02]  /*0f10*/  IMAD.X R11, RZ, RZ, ~R5, P0 ;  /* 0x000000ffff0b7224 */ /* 0x000fc400000e0e05 */
[----:B------:R-:W-:Y:S01]  /*0f20*/  FMUL R0, R0, UR7 ;  /* 0x0000000700007c20 */ /* 0x000fe20008400000 */
[----:B------:R-:W-:Y:S01]  /*0f30*/  IMAD.WIDE.U32 R6, R9, R16, R6 ;  /* 0x0000001009067225 */ /* 0x000fe200078e0006 */
[----:B------:R-:W-:-:S03]  /*0f40*/  ULDC UR7, c[0x0][0x154] ;  /* 0x0000550000077ab9 */ /* 0x000fc60000000800 */
[----:B------:R-:W-:Y:S01]  /*0f50*/  IMAD R8, R11, R16, RZ ;  /* 0x000000100b087224 */ /* 0x000fe200078e02ff */
[----:B------:R-:W2:Y:S01]  /*0f60*/  LDC R5, c[0x0][0x144] ;  /* 0x00005100ff057b82 */ /* 0x000ea20000000800 */
[----:B------:R-:W3:Y:S02]  /*0f70*/  F2I.U32.TRUNC.NTZ R0, R0 ;  /* 0x0000000000007305 */ /* 0x000ee4000020f000 */
[----:B------:R-:W-:-:S04]  /*0f80*/  IMAD R9, R9, R17, R8 ;  /* 0x0000001109097224 */ /* 0x000fc800078e0208 */
[----:B------:R-:W-:Y:S01]  /*0f90*/  IMAD.IADD R7, R7, 0x1, R9 ;  /* 0x0000000107077824 */ /* 0x000fe200078e0209 */
[----:B------:R-:W4:Y:S01]  /*0fa0*/  LDC R16, c[0x0][0x608] ;  /* 0x00018200ff107b82 */ /* 0x000f220000000800 */
[----:B------:R-:W-:-:S03]  /*0fb0*/  IMAD.MOV.U32 R9, RZ, RZ, -0x1 ;  /* 0xffffffffff097424 */ /* 0x000fc600078e00ff */
[--C-:B0-----:R-:W-:Y:S02]  /*0fc0*/  SHF.R.U64 R14, R6, R10, R7.reuse ;  /* 0x0000000a060e7219 */ /* 0x101fe40000001207 */
[----:B------:R-:W-:Y:S02]  /*0fd0*/  I2FP.F32.U32 R6, R12 ;  /* 0x0000000c00067245 */ /* 0x000fe40000201000 */
[----:B------:R-:W0:Y:S01]  /*0fe0*/  LDC R20, c[0x0][0x658] ;  /* 0x00019600ff147b82 */ /* 0x000e220000000800 */
[----:B-1----:R-:W-:Y:S01]  /*0ff0*/  ISETP.NE.U32.AND P0, PT, R22, RZ, PT ;  /* 0x000000ff1600720c */ /* 0x002fe20003f05070 */
[----:B---3--:R-:W-:Y:S02]  /*1000*/  IMAD.MOV R8, RZ, RZ, -R0 ;  /* 0x000000ffff087224 */ /* 0x008fe400078e0a00 */
[----:B------:R-:W-:Y:S01]  /*1010*/  FMUL R6, R6, UR7 ;  /* 0x0000000706067c20 */ /* 0x000fe20008400000 */
[----:B------:R-:W-:Y:S02]  /*1020*/  SHF.R.U32.HI R7, RZ, R10, R7 ;  /* 0x0000000aff077219 */ /* 0x000fe40000011607 */
[----:B------:R-:W-:Y:S01]  /*1030*/  ISETP.NE.AND.EX P0, PT, R23, RZ, PT, P0 ;  /* 0x000000ff1700720c */ /* 0x000fe20003f05300 */
[----:B------:R1:W3:Y:S01]  /*1040*/  F2I.U32.TRUNC.NTZ R13, R6 ;  /* 0x00000006000d7305 */ /* 0x0002e2000020f000 */
[----:B------:R-:W1:Y:S01]  /*1050*/  LDC R15, c[0x0][0x148] ;  /* 0x00005200ff0f7b82 */ /* 0x000e620000000800 */
[----:B--2---:R-:W-:-:S07]  /*1060*/  IMAD R0, R5, R8, R4 ;  /* 0x0000000805007224 */ /* 0x004fce00078e0204 */
[----:B------:R-:W2:Y:S01]  /*1070*/  LDC R18, c[0x0][0x600] ;  /* 0x00018000ff127b82 */ /* 0x000ea20000000800 */
[-CC-:B----4-:R-:W-:Y:S02]  /*1080*/  SHF.R.U64 R26, R14, R16.reuse, R7.reuse ;  /* 0x000000100e1a7219 */ /* 0x190fe40000001207 */
[----:B------:R-:W-:Y:S01]  /*1090*/  SHF.R.U32.HI R5, RZ, R16, R7 ;  /* 0x00000010ff057219 */ /* 0x000fe20000011607 */
[----:B------:R-:W-:-:S04]  /*10a0*/  IMAD.MOV.U32 R7, RZ, RZ, 0x1 ;  /* 0x00000001ff077424 */ /* 0x000fc800078e00ff */
[----:B------:R-:W4:Y:S01]  /*10b0*/  LDC R19, c[0x0][0x648] ;  /* 0x00019200ff137b82 */ /* 0x000f220000000800 */
[-C--:B0-----:R-:W-:Y:S02]  /*10c0*/  SHF.L.U32 R4, R9, R20.reuse, RZ ;  /* 0x0000001409047219 */ /* 0x081fe400000006ff */
[--C-:B------:R-:W-:Y:S02]  /*10d0*/  SHF.R.U64 R16, R26, R20, R5.reuse ;  /* 0x000000141a107219 */ /* 0x100fe40000001205 */
[----:B------:R-:W-:Y:S02]  /*10e0*/  LOP3.LUT R11, RZ, R4, RZ, 0x33, !PT ;  /* 0x00000004ff0b7212 */ /* 0x000fe400078e33ff */
[-C--:B------:R-:W-:Y:S01]  /*10f0*/  SHF.R.U32.HI R5, RZ, R20.reuse, R5 ;  /* 0x00000014ff057219 */ /* 0x080fe20000011605 */
[----:B------:R-:W0:Y:S01]  /*1100*/  LDC R21, c[0x0][0x638] ;  /* 0x00018e00ff157b82 */ /* 0x000e220000000800 */
[----:B------:R-:W-:Y:S01]  /*1110*/  SHF.L.U32 R10, R7, R20, RZ ;  /* 0x00000014070a7219 */ /* 0x000fe200000006ff */
[----:B------:R-:W-:-:S06]  /*1120*/  IMAD.MOV.U32 R4, RZ, RZ, R16 ;  /* 0x000000ffff047224 */ /* 0x000fcc00078e0010 */
[----:B------:R-:W0:Y:S01]  /*1130*/  LDC R24, c[0x0][0x610] ;  /* 0x00018400ff187b82 */ /* 0x000e220000000800 */
[----:B-1-3--:R-:W-:Y:S05]  /*1140*/  @!P0 BRA `(.L_x_12) ;  /* 0x0000000000288947 */ /* 0x00afea0003800000 */
[----:B------:R-:W1:Y:S02]  /*1150*/  LDC R9, c[0x0][0x64c] ;  /* 0x00019300ff097b82 */ /* 0x000e640000000800 */
[----:B-1----:R-:W-:-:S05]  /*1160*/  IADD3 R9, P0, R16, R9, RZ ;  /* 0x0000000910097210 */ /* 0x002fca0007f1e0ff */
[----:B------:R-:W-:-:S04]  /*1170*/  IMAD.X R17, RZ, RZ, R5, P0 ;  /* 0x000000ffff117224 */ /* 0x000fc800000e0605 */
[----:B------:R-:W-:-:S04]  /*1180*/  IMAD.WIDE.U32 R4, R17, R22, RZ ;  /* 0x0000001611047225 */ /* 0x000fc800078e00ff */
[----:B------:R-:W-:-:S04]  /*1190*/  IMAD.WIDE.U32 R6, P0, R9, R23, R4 ;  /* 0x0000001709067225 */ /* 0x000fc80007800004 */
[----:B------:R-:W-:-:S04]  /*11a0*/  IMAD.WIDE.U32 R4, R9, R22, RZ ;  /* 0x0000001609047225 */ /* 0x000fc800078e00ff */
[----:B------:R-:W-:Y:S01]  /*11b0*/  IMAD.X R9, RZ, RZ, RZ, P0 ;  /* 0x000000ffff097224 */ /* 0x000fe200000e06ff */
[----:B------:R-:W-:Y:S01]  /*11c0*/  IADD3 RZ, P0, R5, R6, RZ ;  /* 0x0000000605ff7210 */ /* 0x000fe20007f1e0ff */
[----:B------:R-:W-:-:S04]  /*11d0*/  IMAD.MOV.U32 R8, RZ, RZ, R7 ;  /* 0x000000ffff087224 */ /* 0x000fc800078e0007 */
[----:B------:R-:W-:-:S08]  /*11e0*/  IMAD.WIDE.U32.X R4, R17, R23, R8, P0 ;  /* 0x0000001711047225 */ /* 0x000fd000000e0408 */
.L_x_12:
[----:B----4-:R-:W-:Y:S01]  /*11f0*/  SHF.R.U64 R4, R4, R19, R5 ;  /* 0x0000001304047219 */ /* 0x010fe20000001205 */
[----:B--2---:R-:W-:Y:S01]  /*1200*/  VIADD R5, R18, 0xffffffff ;  /* 0xffffffff12057836 */ /* 0x004fe20000000000 */
[----:B------:R-:W-:Y:S01]  /*1210*/  LOP3.LUT R11, R26, R11, RZ, 0xc0, !PT ;  /* 0x0000000b1a0b7212 */ /* 0x000fe200078ec0ff */
[----:B------:R-:W-:Y:S02]  /*1220*/  IMAD.MOV R13, RZ, RZ, -R13 ;  /* 0x000000ffff0d7224 */ /* 0x000fe400078e0a0d */
[----:B------:R-:W-:Y:S01]  /*1230*/  IMAD.MOV R6, RZ, RZ, -R4 ;  /* 0x000000ffff067224 */ /* 0x000fe200078e0a04 */
[----:B------:R-:W-:Y:S01]  /*1240*/  LOP3.LUT R14, R14, R5, RZ, 0xc0, !PT ;  /* 0x000000050e0e7212 */ /* 0x000fe200078ec0ff */
[----:B------:R-:W-:Y:S02]  /*1250*/  @P2 IMAD R0, R15, R13, R12 ;  /* 0x0000000d0f002224 */ /* 0x000fe400078e020c */
[----:B------:R-:W-:Y:S02]  /*1260*/  IMAD R11, R10, R4, R11 ;  /* 0x000000040a0b7224 */ /* 0x000fe400078e020b */
[----:B0-----:R-:W-:-:S02]  /*1270*/  IMAD R5, R6, R21, R16 ;  /* 0x0000001506057224 */ /* 0x001fc400078e0210 */
[----:B------:R-:W-:Y:S02]  /*1280*/  IMAD R4, R11, R24, R0 ;  /* 0x000000180b047224 */ /* 0x000fe400078e0200 */
[----:B------:R-:W-:Y:S02]  /*1290*/  IMAD R5, R5, R18, R14 ;  /* 0x0000001205057224 */ /* 0x000fe400078e020e */
[----:B------:R-:W-:-:S03]  /*12a0*/  IMAD.MOV.U32 R0, RZ, RZ, 0x1 ;  /* 0x00000001ff007424 */ /* 0x000fc600078e00ff */
[----:B------:R-:W-:Y:S02]  /*12b0*/  SEL R6, R5, R4, !P2 ;  /* 0x0000000405067207 */ /* 0x000fe40005000000 */
[----:B------:R-:W-:-:S03]  /*12c0*/  SEL R4, R4, R5, !P2 ;  /* 0x0000000504047207 */ /* 0x000fc60005000000 */
[----:B------:R2:W-:Y:S04]  /*12d0*/  STL [R1+0x80], R6 ;  /* 0x0000800601007387 */ /* 0x0005e80000100800 */
[----:B------:R2:W-:Y:S04]  /*12e0*/  STL [R1+0x70], R25 ;  /* 0x0000701901007387 */ /* 0x0005e80000100800 */
[----:B------:R2:W-:Y:S02]  /*12f0*/  STL [R1+0x7c], R4 ;  /* 0x00007c0401007387 */ /* 0x0005e40000100800 */
.L_x_10:
[----:B------:R-:W-:Y:S05]  /*1300*/  @!P1 BRA `(.L_x_13) ;  /* 0x000000dc00209947 */ /* 0x000fea0003800000 */
[----:B------:R-:W-:-:S06]  /*1310*/  UISETP.GT.U32.AND UP0, UPT, UR12, 0x1, UPT ;  /* 0x000000010c00788c */ /* 0x000fcc000bf04070 */
[----:B------:R-:W-:-:S13]  /*1320*/  PLOP3.LUT P0, PT, PT, PT, UP0, 0x80, 0x0 ;  /* 0x000000000000781c */ /* 0x000fda0003f0f008 */
[----:B------:R-:W-:Y:S05]  /*1330*/  @P0 EXIT ;  /* 0x000000000000094d */ /* 0x000fea0003800000 */
.L_x_14:
[----:B------:R-:W-:-:S08]  /*1340*/  NOP ;  /* 0x0000000000007918 */ /* 0x000fd00000000000 */
[----:B------:R-:W3:Y:S02]  /*1350*/  USETMAXREG.TRY_ALLOC.CTAPOOL UP0, 0xe8 ;  /* 0x000000e8000079c8 */ /* 0x000ee40008000600 */
[----:B---3--:R-:W-:-:S13]  /*1360*/  PLOP3.LUT P0, PT, PT, PT, UP0, 0x80, 0x0 ;  /* 0x000000000000781c */ /* 0x008fda0003f0f008 */
[----:B------:R-:W-:Y:S05]  /*1370*/  @!P0 BRA `(.L_x_14) ;  /* 0xfffffffc00f08947 */ /* 0x000fea000383ffff */
[----:B------:R-:W-:-:S13]  /*1380*/  LOP3.LUT P0, RZ, R0, 0xff, RZ, 0xc0, !PT ;  /* 0x000000ff00ff7812 */ /* 0x000fda000780c0ff */
[----:B------:R-:W-:Y:S05]  /*1390*/  @!P0 EXIT ;  /* 0x000000000000894d */ /* 0x000fea0003800000 */
[----:B------:R-:W3:Y:S01]  /*13a0*/  S2UR UR6, SR_CgaCtaId ;  /* 0x00000000000679c3 */ /* 0x000ee20000008800 */
[----:B------:R-:W-:Y:S01]  /*13b0*/  SHF.R.S32.HI R3, RZ, 0x1f, R2 ;  /* 0x0000001fff037819 */ /* 0x000fe20000011402 */
[----:B------:R-:W-:Y:S01]  /*13c0*/  UIADD3 UR7, UR18, -0x1, URZ ;  /* 0xffffffff12077890 */ /* 0x000fe2000fffe03f */
[----:B------:R-:W-:Y:S02]  /*13d0*/  UMOV UR22, 0x400 ;  /* 0x0000040000167882 */ /* 0x000fe40000000000 */
[CC--:B------:R-:W-:Y:S01]  /*13e0*/  LEA.HI R0, R3.reuse, R2.reuse, RZ, 0x2 ;  /* 0x0000000203007211 */ /* 0x0c0fe200078f10ff */
[----:B------:R-:W-:Y:S01]  /*13f0*/  UISETP.LT.AND UP0, UPT, UR14, 0x1, UPT ;  /* 0x000000010e00788c */ /* 0x000fe2000bf01270 */
[----:B------:R-:W-:Y:S01]  /*1400*/  LEA.HI R3, R3, R2, RZ, 0x5 ;  /* 0x0000000203037211 */ /* 0x000fe200078f28ff */
[----:B------:R-:W-:Y:S01]  /*1410*/  ULOP3.LUT UR30, UR15, 0x1, URZ, 0xfc, !UPT ;  /* 0x000000010f1e7892 */ /* 0x000fe2000f8efc3f */
[--C-:B--2---:R-:W-:Y:S01]  /*1420*/  SHF.R.S32.HI R4, RZ, 0x2, R0.reuse ;  /* 0x00000002ff047819 */ /* 0x104fe20000011400 */
[----:B------:R-:W-:Y:S01]  /*1430*/  USEL UR19, UR14, 0x1, UP0 ;  /* 0x000000010e137887 */ /* 0x000fe20008000000 */
[----:B------:R-:W-:Y:S01]  /*1440*/  SHF.R.S32.HI R5, RZ, 0x1f, R0 ;  /* 0x0000001fff057819 */ /* 0x000fe20000011400 */
[----:B------:R-:W-:Y:S01]  /*1450*/  UISETP.NE.AND UP0, UPT, UR7, URZ, UPT ;  /* 0x0000003f0700728c */ /* 0x000fe2000bf05270 */
[----:B-1----:R-:W-:Y:S01]  /*1460*/  SHF.R.S32.HI R7, RZ, 0x5, R3 ;  /* 0x00000005ff077819 */ /* 0x002fe20000011403 */
[----:B------:R-:W-:Y:S01]  /*1470*/  USHF.L.U32 UR29, UR14, 0x1, URZ ;  /* 0x000000010e1d7899 */ /* 0x000fe2000800063f */
[----:B------:R-:W-:Y:S01]  /*1480*/  LEA.HI R5, R5, R4, RZ, 0x3 ;  /* 0x0000000405057211 */ /* 0x000fe200078f18ff */
[----:B------:R-:W-:Y:S01]  /*1490*/  UIADD3 UR19, -UR19, UR14, URZ ;  /* 0x0000000e13137290 */ /* 0x000fe2000fffe13f */
[----:B------:R-:W-:Y:S01]  /*14a0*/  LOP3.LUT R3, R0, 0xfffffffc, RZ, 0xc0, !PT ;  /* 0xfffffffc00037812 */ /* 0x000fe200078ec0ff */
[----:B------:R-:W-:Y:S01]  /*14b0*/  USEL UR27, URZ, 0x1, UP0 ;  /* 0x000000013f1b7887 */ /* 0x000fe20008000000 */
[----:B------:R-:W-:-:S03]  /*14c0*/  LOP3.LUT R5, R5, 0xfffffff8, RZ, 0xc0, !PT ;  /* 0xfffffff805057812 */ /* 0x000fc600078ec0ff */
[----:B------:R-:W-:Y:S01]  /*14d0*/  IMAD.IADD R6, R2, 0x1, -R3 ;  /* 0x0000000102067824 */ /* 0x000fe200078e0a03 */
[----:B---3--:R-:W-:Y:S01]  /*14e0*/  ULEA UR22, UR6, UR22, 0x18 ;  /* 0x0000001606167291 */ /* 0x008fe2000f8ec03f */
[----:B------:R-:W-:Y:S01]  /*14f0*/  IMAD.IADD R4, R4, 0x1, -R5 ;  /* 0x0000000104047824 */ /* 0x000fe200078e0a05 */
[----:B------:R-:W-:Y:S02]  /*1500*/  USHF.L.U32 UR6, UR7, 0x3, URZ ;  /* 0x0000000307067899 */ /* 0x000fe4000800063f */
[----:B------:R1:W-:Y:S01]  /*1510*/  STL [R1+0x84], R6 ;  /* 0x0000840601007387 */ /* 0x0003e20000100800 */
[----:B------:R-:W-:Y:S01]  /*1520*/  UIADD3 UR28, UR22, 0x80, URZ ;  /* 0x00000080161c7890 */ /* 0x000fe2000fffe03f */
[--C-:B------:R-:W-:Y:S01]  /*1530*/  IMAD R0, R7, -0x10, -R4.reuse ;  /* 0xfffffff007007824 */ /* 0x100fe200078e0a04 */
[----:B------:R-:W-:Y:S01]  /*1540*/  ULOP3.LUT UR6, UR6, 0x8, URZ, 0xc0, !UPT ;  /* 0x0000000806067892 */ /* 0x000fe2000f8ec03f */
[----:B------:R-:W-:Y:S01]  /*1550*/  SHF.R.S32.HI R5, RZ, 0x1f, R4 ;  /* 0x0000001fff057819 */ /* 0x000fe20000011404 */
[----:B------:R-:W-:-:S02]  /*1560*/  ULEA UR18, UR18, UR28, 0x3 ;  /* 0x0000001c12127291 */ /* 0x000fc4000f8e183f */
[----:B------:R-:W-:Y:S02]  /*1570*/  ULOP3.LUT UR26, UR6, 0x8, URZ, 0x3c, !UPT ;  /* 0x00000008061a7892 */ /* 0x000fe4000f8e3c3f */
[----:B------:R-:W-:Y:S01]  /*1580*/  ULOP3.LUT UR12, UR6, 0x18, URZ, 0x3c, !UPT ;  /* 0x00000018060c7892 */ /* 0x000fe2000f8e3c3f */
[----:B------:R-:W-:Y:S02]  /*1590*/  IMAD.WIDE R2, R7, 0x10, R4 ;  /* 0x0000001007027825 */ /* 0x000fe400078e0204 */
[----:B------:R-:W-:Y:S02]  /*15a0*/  ULDC UR6, c[0x0][0x284] ;  /* 0x0000a10000067ab9 */ /* 0x000fe40000000800 */
[----:B------:R-:W-:-:S05]  /*15b0*/  VIADD R0, R0, UR6 ;  /* 0x0000000600007c36 */ /* 0x000fca0008000000 */
[----:B------:R1:W-:Y:S04]  /*15c0*/  STL [R1+0x90], R0 ;  /* 0x0000900001007387 */ /* 0x0003e80000100800 */
[----:B------:R1:W-:Y:S02]  /*15d0*/  STL.64 [R1+0x88], R2 ;  /* 0x0000880201007387 */ /* 0x0003e40000100a00 */
.L_x_297:
[----:B-1----:R-:W-:Y:S01]  /*15e0*/  IMAD.U32 R0, RZ, RZ, UR27 ;  /* 0x0000001bff007e24 */ /* 0x002fe2000f8e00ff */
[----:B0-2---:R-:W1:Y:S01]  /*15f0*/  LDC R2, c[0x0][0x28c] ;  /* 0x0000a300ff027b82 */ /* 0x005e620000000800 */
[----:B------:R-:W-:Y:S01]  /*1600*/  UMOV UR6, URZ ;  /* 0x0000003f00067c82 */ /* 0x000fe20008000000 */
[----:B------:R-:W-:Y:S02]  /*1610*/  UMOV UR24, UR5 ;  /* 0x0000000500187c82 */ /* 0x000fe40008000000 */
[----:B------:R-:W-:-:S04]  /*1620*/  SHF.L.U32 R0, R0, 0x1f, RZ ;  /* 0x0000001f00007819 */ /* 0x000fc800000006ff */
[----:B------:R-:W2:Y:S01]  /*1630*/  SYNCS.PHASECHK.TRANS64.TRYWAIT P0, [UR18+-0x8], R0 ;  /* 0xfffff800ff0075a7 */ /* 0x000ea20008000152 */
[----:B-1----:R-:W-:Y:S01]  /*1640*/  ISETP.GE.AND P1, PT, R2, 0x1, PT ;  /* 0x000000010200780c */ /* 0x002fe20003f26270 */
[----:B--2-4-:R-:W-:-:S12]  /*1650*/  @!P0 BRA `(.L_x_15) ;  /* 0x000000e800e08947 */ /* 0x014fd80003800000 */
.L_x_322:
[----:B------:R2:W-:Y:S01]  /*1660*/  STL [R1+0x6c], RZ ;  /* 0x00006cff01007387 */ /* 0x0005e20000100800 */
[----:B------:R-:W-:Y:S01]  /*1670*/  UMOV UR23, UR4 ;  /* 0x0000000400177c82 */ /* 0x000fe20008000000 */
[----:B------:R-:W-:Y:S01]  /*1680*/  UMOV UR7, URZ ;  /* 0x0000003f00077c82 */ /* 0x000fe20008000000 */
[----:B------:R-:W-:Y:S01]  /*1690*/  UMOV UR8, URZ ;  /* 0x0000003f00087c82 */ /* 0x000fe20008000000 */
[----:B------:R2:W-:Y:S01]  /*16a0*/  STL [R1+0x68], RZ ;  /* 0x000068ff01007387 */ /* 0x0005e20000100800 */
[----:B-1----:R-:W-:Y:S01]  /*16b0*/  IMAD.MOV.U32 R0, RZ, RZ, RZ ;  /* 0x000000ffff007224 */ /* 0x002fe200078e00ff */
[----:B------:R-:W-:Y:S02]  /*16c0*/  CS2R R2, SRZ ;  /* 0x0000000000027805 */ /* 0x000fe4000001ff00 */
[----:B------:R-:W-:Y:S01]  /*16d0*/  CS2R R4, SRZ ;  /* 0x0000000000047805 */ /* 0x000fe2000001ff00 */
[----:B------:R2:W-:Y:S01]  /*16e0*/  STL [R1+0x64], RZ ;  /* 0x000064ff01007387 */ /* 0x0005e20000100800 */
[----:B------:R-:W-:-:S02]  /*16f0*/  CS2R R6, SRZ ;  /* 0x0000000000067805 */ /* 0x000fc4000001ff00 */
[----:B------:R-:W-:Y:S02]  /*1700*/  CS2R R8, SRZ ;  /* 0x0000000000087805 */ /* 0x000fe4000001ff00 */
[----:B0-----:R-:W-:Y:S01]  /*1710*/  CS2R R10, SRZ ;  /* 0x00000000000a7805 */ /* 0x001fe2000001ff00 */
[----:B------:R2:W-:Y:S01]  /*1720*/  STL [R1+0x60], RZ ;  /* 0x000060ff01007387 */ /* 0x0005e20000100800 */
[----:B------:R-:W-:Y:S02]  /*1730*/  CS2R R12, SRZ ;  /* 0x00000000000c7805 */ /* 0x000fe4000001ff00 */
[----:B------:R-:W-:Y:S02]  /*1740*/  CS2R R14, SRZ ;  /* 0x00000000000e7805 */ /* 0x000fe4000001ff00 */
[----:B------:R-:W-:Y:S01]  /*1750*/  CS2R R16, SRZ ;  /* 0x0000000000107805 */ /* 0x000fe2000001ff00 */
[----:B------:R2:W-:Y:S01]  /*1760*/  STL [R1+0x5c], RZ ;  /* 0x00005cff01007387 */ /* 0x0005e20000100800 */
[----:B------:R-:W-:-:S02]  /*1770*/  CS2R R18, SRZ ;  /* 0x0000000000127805 */ /* 0x000fc4000001ff00 */
[----:B------:R-:W-:Y:S02]  /*1780*/  CS2R R20, SRZ ;  /* 0x0000000000147805 */ /* 0x000fe4000001ff00 */
[----:B------:R-:W-:Y:S01]  /*1790*/  CS2R R22, SRZ ;  /* 0x0000000000167805 */ /* 0x000fe2000001ff00 */
        /* <DEDUP_REMOVED lines=50> */
[----:B------:R-:W-:Y:S01]  /*1ac0*/  CS2R R226, SRZ ;  /* 0x0000000000e27805 */ /* 0x000fe2000001ff00 */
[----:B------:R-:W-:Y:S01]  /*1ad0*/  IMAD.MOV.U32 R228, RZ, RZ, RZ ;  /* 0x000000ffffe47224 */ /* 0x000fe200078e00ff */
[----:B------:R2:W-:Y:S01]  /*1ae0*/  STL [R1+0x24], RZ ;  /* 0x000024ff01007387 */ /* 0x0005e20000100800 */
[----:B------:R-:W-:Y:S02]  /*1af0*/  CS2R R24, SRZ ;  /* 0x0000000000187805 */ /* 0x000fe4000001ff00 */
[----:B------:R-:W-:-:S02]  /*1b00*/  CS2R R26, SRZ ;  /* 0x00000000001a7805 */ /* 0x000fc4000001ff00 */
[----:B------:R-:W-:Y:S01]  /*1b10*/  CS2R R28, SRZ ;  /* 0x00000000001c7805 */ /* 0x000fe2000001ff00 */
[----:B------:R2:W-:Y:S01]  /*1b20*/  STL [R1+0x20], RZ ;  /* 0x000020ff01007387 */ /* 0x0005e20000100800 */
[----:B------:R-:W-:Y:S02]  /*1b30*/  CS2R R30, SRZ ;  /* 0x00000000001e7805 */ /* 0x000fe4000001ff00 */
[----:B------:R-:W-:Y:S02]  /*1b40*/  CS2R R32, SRZ ;  /* 0x0000000000207805 */ /* 0x000fe4000001ff00 */
[----:B------:R-:W-:Y:S01]  /*1b50*/  CS2R R34, SRZ ;  /* 0x0000000000227805 */ /* 0x000fe2000001ff00 */
        /* <DEDUP_REMOVED lines=28> */
[----:B------:R2:W-:Y:S01]  /*1d20*/  STL [R1], RZ ;  /* 0x000000ff01007387 */ /* 0x0005e20000100800 */
[----:B------:R-:W-:Y:S02]  /*1d30*/  CS2R R78, SRZ ;  /* 0x00000000004e7805 */ /* 0x000fe4000001ff00 */
[----:B------:R-:W-:Y:S02]  /*1d40*/  CS2R R80, SRZ ;  /* 0x0000000000507805 */ /* 0x000fe4000001ff00 */
[----:B------:R-:W-:Y:S02]  /*1d50*/  CS2R R82, SRZ ;  /* 0x0000000000527805 */ /* 0x000fe4000001ff00 */
[----:B------:R-:W-:Y:S02]  /*1d60*/  CS2R R84, SRZ ;  /* 0x0000000000547805 */ /* 0x000fe4000001ff00 */
[----:B------:R-:W-:-:S02]  /*1d70*/  CS2R R86, SRZ ;  /* 0x0000000000567805 */ /* 0x000fc4000001ff00 */
[----:B------:R-:W-:Y:S02]  /*1d80*/  CS2R R88, SRZ ;  /* 0x0000000000587805 */ /* 0x000fe4000001ff00 */
        /* <DEDUP_REMOVED lines=30> */
[----:B------:R-:W-:Y:S01]  /*1f70*/  CS2R R150, SRZ ;  /* 0x0000000000967805 */ /* 0x000fe2000001ff00 */
[----:B--2---:R-:W-:Y:S06]  /*1f80*/  @!P1 BRA `(.L_x_16) ;  /* 0x0000001000a09947 */ /* 0x004fec0003800000 */
[----:B------:R-:W-:-:S06]  /*1f90*/  UISETP.NE.AND UP0, UPT, UR30, 0x3, UPT ;  /* 0x000000031e00788c */ /* 0x000fcc000bf05270 */
[----:B------:R-:W-:-:S13]  /*1fa0*/  PLOP3.LUT P1, PT, PT, PT, UP0, 0x80, 0x0 ;  /* 0x000000000000781c */ /* 0x000fda0003f2f008 */
[----:B------:R-:W-:Y:S05]  /*1fb0*/  @!P1 BRA `(.L_x_17) ;  /* 0x0000000000049947 */ /* 0x000fea0003800000 */
[----:B------:R-:W-:Y:S01]  /*1fc0*/  BPT.TRAP 0x1 ;  /* 0x000000040000795c */ /* 0x000fe20000300000 */
.L_x_17:
[----:B------:R-:W-:Y:S01]  /*1fd0*/  ULEA UR6, UR5, UR22, 0x3 ;  /* 0x0000001605067291 */ /* 0x000fe2000f8e183f */
[----:B------:R-:W-:-:S05]  /*1fe0*/  IMAD.U32 R0, RZ, RZ, UR4 ;  /* 0x00000004ff007e24 */ /* 0x000fca000f8e00ff */
[----:B------:R-:W-:-:S04]  /*1ff0*/  SHF.L.U32 R0, R0, 0x1f, RZ ;  /* 0x0000001f00007819 */ /* 0x000fc800000006ff */
[----:B------:R0:W1:Y:S01]  /*2000*/  SYNCS.PHASECHK.TRANS64.TRYWAIT P0, [UR6], R0 ;  /* 0x00000000ff0075a7 */ /* 0x0000620008000146 */
[----:B------:R-:W-:Y:S05]  /*2010*/  @!P1 BRA `(.L_x_18) ;  /* 0x0000000000049947 */ /* 0x000fea0003800000 */
[----:B------:R-:W-:Y:S01]  /*2020*/  BPT.TRAP 0x1 ;  /* 0x000000040000795c */ /* 0x000fe20000300000 */
.L_x_18:
[----:B-1----:R-:W-:Y:S05]  /*2030*/  @P0 BRA `(.L_x_19) ;  /* 0x0000000000080947 */ /* 0x002fea0003800000 */
[----:B------:R-:W1:Y:S02]  /*2040*/  SYNCS.PHASECHK.TRANS64.TRYWAIT P0, [UR6], R0 ;  /* 0x00000000ff0075a7 */ /* 0x000e640008000146 */
[----:B-1----:R-:W-:Y:S05]  /*2050*/  @!P0 BRA `(.L_x_20) ;  /* 0x000000e000788947 */ /* 0x002fea0003800000 */
.L_x_19:
[----:B------:R-:W-:Y:S01]  /*2060*/  UIADD3 UR6, UR22, 0x180, URZ ;  /* 0x0000018016067890 */ /* 0x000fe2000fffe03f */
[----:B------:R-:W-:Y:S01]  /*2070*/  WARPGROUP.ARRIVE ;  /* 0x00000000000079c5 */ /* 0x000fe20000000000 */
[----:B------:R-:W-:Y:S01]  /*2080*/  UIADD3 UR7, UR22, 0xe180, URZ ;  /* 0x0000e18016077890 */ /* 0x000fe2000fffe03f */
[----:B------:R2:W-:Y:S01]  /*2090*/  STL [R1+0x6c], RZ ;  /* 0x00006cff01007387 */ /* 0x0005e20000100800 */
[----:B------:R-:W-:Y:S01]  /*20a0*/  USHF.R.U32.HI UR6, URZ, 0x4, UR6 ;  /* 0x000000043f067899 */ /* 0x000fe20008011606 */
[----:B01----:R-:W-:Y:S01]  /*20b0*/  IMAD.MOV.U32 R0, RZ, RZ, RZ ;  /* 0x000000ffff007224 */ /* 0x003fe200078e00ff */
[----:B------:R-:W-:Y:S01]  /*20c0*/  USHF.R.U32.HI UR7, URZ, 0x4, UR7 ;  /* 0x000000043f077899 */ /* 0x000fe20008011607 */
[----:B------:R2:W-:Y:S01]  /*20d0*/  STL [R1+0x68], RZ ;  /* 0x000068ff01007387 */ /* 0x0005e20000100800 */
[----:B------:R-:W-:Y:S01]  /*20e0*/  ULOP3.LUT UR6, UR6, 0x3fff, URZ, 0xc0, !UPT ;  /* 0x00003fff06067892 */ /* 0x000fe2000f8ec03f */
[----:B------:R-:W-:Y:S01]  /*20f0*/  CS2R R2, SRZ ;  /* 0x0000000000027805 */ /* 0x000fe2000001ff00 */
[----:B------:R-:W-:Y:S01]  /*2100*/  ULOP3.LUT UR7, UR7, 0x3fff, URZ, 0xc0, !UPT ;  /* 0x00003fff07077892 */ /* 0x000fe2000f8ec03f */
[----:B------:R2:W-:Y:S01]  /*2110*/  STL [R1+0x64], RZ ;  /* 0x000064ff01007387 */ /* 0x0005e20000100800 */
[----:B------:R-:W-:Y:S01]  /*2120*/  ULOP3.LUT UR6, UR6, 0x10000, URZ, 0xfc, !UPT ;  /* 0x0001000006067892 */ /* 0x000fe2000f8efc3f */
[----:B------:R-:W-:Y:S01]  /*2130*/  CS2R R4, SRZ ;  /* 0x0000000000047805 */ /* 0x000fe2000001ff00 */
[----:B------:R-:W-:Y:S01]  /*2140*/  ULOP3.LUT UR7, UR7, 0x10000, URZ, 0xfc, !UPT ;  /* 0x0001000007077892 */ /* 0x000fe2000f8efc3f */
[----:B------:R2:W-:Y:S01]  /*2150*/  STL [R1+0x60], RZ ;  /* 0x000060ff01007387 */ /* 0x0005e20000100800 */
[----:B------:R-:W-:Y:S01]  /*2160*/  ULEA UR6, UR5, UR6, 0x9 ;  /* 0x0000000605067291 */ /* 0x000fe2000f8e483f */
[----:B------:R-:W-:Y:S01]  /*2170*/  CS2R R6, SRZ ;  /* 0x0000000000067805 */ /* 0x000fe2000001ff00 */
[----:B------:R-:W-:Y:S01]  /*2180*/  ULEA UR7, UR5, UR7, 0xb ;  /* 0x0000000705077291 */ /* 0x000fe2000f8e583f */
[----:B------:R2:W-:Y:S01]  /*2190*/  STL [R1+0x5c], RZ ;  /* 0x00005cff01007387 */ /* 0x0005e20000100800 */
[----:B------:R-:W-:Y:S01]  /*21a0*/  UMOV UR9, 0x40000040 ;  /* 0x4000004000097882 */ /* 0x000fe20000000000 */
[----:B------:R-:W-:Y:S01]  /*21b0*/  UMOV UR11, 0x40000040 ;  /* 0x40000040000b7882 */ /* 0x000fe20000000000 */
[----:B------:R-:W-:Y:S01]  /*21c0*/  CS2R R8, SRZ ;  /* 0x0000000000087805 */ /* 0x000fe2000001ff00 */
[----:B------:R-:W-:Y:S01]  /*21d0*/  UMOV UR8, UR6 ;  /* 0x0000000600087c82 */ /* 0x000fe20008000000 */
[----:B------:R2:W-:Y:S01]  /*21e0*/  STL [R1+0x58], RZ ;  /* 0x000058ff01007387 */ /* 0x0005e20000100800 */
[----:B------:R-:W-:Y:S01]  /*21f0*/  UMOV UR10, UR7 ;  /* 0x00000007000a7c82 */ /* 0x000fe20008000000 */
[----:B------:R-:W-:Y:S01]  /*2200*/  CS2R R10, SRZ ;  /* 0x00000000000a7805 */ /* 0x000fe2000001ff00 */
[----:B------:R-:W-:Y:S01]  /*2210*/  QGMMA.64x256x32.F32.E5M2.E5M2 R24, gdesc[UR8], RZ, !UPT ;  /* 0x03e00000081879f3 */ /* 0x000fe2000c7038ff */
[----:B------:R-:W-:Y:S01]  /*2220*/  UIADD3 UR8, UR6, 0x2, URZ ;  /* 0x0000000206087890 */ /* 0x000fe2000fffe03f */
[----:B------:R2:W-:Y:S01]  /*2230*/  STL [R1+0x54], RZ ;  /* 0x000054ff01007387 */ /* 0x0005e20000100800 */
[----:B------:R-:W-:Y:S01]  /*2240*/  UIADD3 UR10, UR7, 0x2, URZ ;  /* 0x00000002070a7890 */ /* 0x000fe2000fffe03f */
[----:B------:R-:W-:Y:S01]  /*2250*/  CS2R R12, SRZ ;  /* 0x00000000000c7805 */ /* 0x000fe2000001ff00 */
[----:B------:R-:W-:Y:S01]  /*2260*/  UMOV UR9, 0x40000040 ;  /* 0x4000004000097882 */ /* 0x000fe20000000000 */
[----:B------:R-:W-:Y:S01]  /*2270*/  UMOV UR11, 0x40000040 ;  /* 0x40000040000b7882 */ /* 0x000fe20000000000 */
        /* <DEDUP_REMOVED lines=57> */
[----:B------:R-:W-:Y:S01]  /*2610*/  CS2R R226, SRZ ;  /* 0x0000000000e27805 */ /* 0x000fe2000001ff00 */
[----:B------:R-:W-:-:S02]  /*2620*/  IMAD.MOV.U32 R228, RZ, RZ, RZ ;  /* 0x000000ffffe47224 */ /* 0x000fc400078e00ff */
[----:B------:R2:W-:Y:S04]  /*2630*/  STL [R1+0x14], RZ ;  /* 0x000014ff01007387 */ /* 0x0005e80000100800 */
[----:B------:R2:W-:Y:S04]  /*2640*/  STL [R1+0x10], RZ ;  /* 0x000010ff01007387 */ /* 0x0005e80000100800 */
[----:B------:R2:W-:Y:S04]  /*2650*/  STL [R1+0xc], RZ ;  /* 0x00000cff01007387 */ /* 0x0005e80000100800 */
[----:B------:R2:W-:Y:S04]  /*2660*/  STL [R1+0x8], RZ ;  /* 0x000008ff01007387 */ /* 0x0005e80000100800 */
[----:B------:R2:W-:Y:S04]  /*2670*/  STL [R1+0x4], RZ ;  /* 0x000004ff01007387 */ /* 0x0005e80000100800 */
[----:B------:R2:W-:Y:S01]  /*2680*/  STL [R1], RZ ;  /* 0x000000ff01007387 */ /* 0x0005e20000100800 */
[----:B------:R-:W-:Y:S01]  /*2690*/  QGMMA.64x256x32.F32.E5M2.E5M2 R24, gdesc[UR8], R24 ;  /* 0x03e00000081879f3 */ /* 0x000fe20008703818 */
[----:B------:R-:W-:-:S02]  /*26a0*/  UIADD3 UR8, UR6, 0x4, URZ ;  /* 0x0000000406087890 */ /* 0x000fc4000fffe03f */
[----:B------:R-:W-:Y:S01]  /*26b0*/  UIADD3 UR10, UR7, 0x4, URZ ;  /* 0x00000004070a7890 */ /* 0x000fe2000fffe03f */
[----:B------:R-:W-:Y:S01]  /*26c0*/  UMOV UR9, 0x40000040 ;  /* 0x4000004000097882 */ /* 0x000fe20000000000 */
[----:B------:R-:W-:-:S15]  /*26d0*/  UMOV UR11, 0x40000040 ;  /* 0x40000040000b7882 */ /* 0x000fde0000000000 */
[----:B------:R-:W-:-:S08]  /*26e0*/  NOP ;  /* 0x0000000000007918 */ /* 0x000fd00000000000 */
[----:B------:R-:W-:Y:S01]  /*26f0*/  QGMMA.64x256x32.F32.E5M2.E5M2 R24, gdesc[UR8], R24 ;  /* 0x03e00000081879f3 */ /* 0x000fe20008703818 */
[----:B------:R-:W-:Y:S02]  /*2700*/  UIADD3 UR10, UR7, 0x6, URZ ;  /* 0x00000006070a7890 */ /* 0x000fe4000fffe03f */
[----:B------:R-:W-:Y:S01]  /*2710*/  UIADD3 UR8, UR6, 0x6, URZ ;  /* 0x0000000606087890 */ /* 0x000fe2000fffe03f */
[----:B------:R-:W-:Y:S01]  /*2720*/  ULDC UR7, c[0x0][0x50c] ;  /* 0x0001430000077ab9 */ /* 0x000fe20000000800 */
[----:B------:R-:W-:Y:S01]  /*2730*/  UMOV UR9, 0x40000040 ;  /* 0x4000004000097882 */ /* 0x000fe20000000000 */
[----:B------:R-:W-:Y:S01]  /*2740*/  UISETP.NE.AND UP0, UPT, UR7, 0x4, UPT ;  /* 0x000000040700788c */ /* 0x000fe2000bf05270 */
[----:B------:R-:W-:Y:S01]  /*2750*/  UMOV UR11, 0x40000040 ;  /* 0x40000040000b7882 */ /* 0x000fe20000000000 */
[----:B------:R-:W-:Y:S02]  /*2760*/  UMOV UR6, 0x4 ;  /* 0x0000000400067882 */ /* 0x000fe40000000000 */
[----:B------:R-:W-:-:S06]  /*2770*/  USEL UR7, URZ, 0x1, UP0 ;  /* 0x000000013f077887 */ /* 0x000fcc0008000000 */
[----:B------:R-:W-:-:S12]  /*2780*/  ISETP.NE.AND P0, PT, RZ, UR7, PT ;  /* 0x00000007ff007c0c */ /* 0x000fd8000bf05270 */
[----:B------:R-:W-:Y:S01]  /*2790*/  QGMMA.64x256x32.F32.E5M2.E5M2 R24, gdesc[UR8], R24, gsb0 ;  /* 0x03e00000081879f3 */ /* 0x000fe20008003818 */
[----:B--2---:R-:W-:Y:S05]  /*27a0*/  @!P0 BRA `(.L_x_21) ;  /* 0x0000000800808947 */ /* 0x004fea0003800000 */
[----:B------:R-:W-:Y:S02]  /*27b0*/  WARPGROUP.DEPBAR.LE gsb0, 0x0 ;  /* 0x00008000000079c5 */ /* 0x000fe40000010000 */
[----:B------:R-:W-:-:S01]  /*27c0*/  FADD R227, RZ, R25 ;  /* 0x00000019ffe37221 */ /* 0x000fc20000000000 */
[----:B------:R-:W-:Y:S01]  /*27d0*/  FADD R228, RZ, R24 ;  /* 0x00000018ffe47221 */ /* 0x000fe20000000000 */
[----:B------:R-:W-:-:S01]  /*27e0*/  FADD R226, RZ, R26 ;  /* 0x0000001affe27221 */ /* 0x000fc20000000000 */
[----:B------:R-:W-:Y:S01]  /*27f0*/  FADD R225, RZ, R27 ;  /* 0x0000001bffe17221 */ /* 0x000fe20000000000 */
[----:B------:R-:W-:-:S01]  /*2800*/  FADD R224, RZ, R28 ;  /* 0x0000001cffe07221 */ /* 0x000fc20000000000 */
[----:B------:R0:W-:Y:S01]  /*2810*/  STL [R1+0x98], R227 ;  /* 0x000098e301007387 */ /* 0x0001e20000100800 */
[----:B------:R-:W-:-:S01]  /*2820*/  FADD R223, RZ, R29 ;  /* 0x0000001dffdf7221 */ /* 0x000fc20000000000 */
[----:B------:R-:W-:Y:S01]  /*2830*/  FADD R222, RZ, R30 ;  /* 0x0000001effde7221 */ /* 0x000fe20000000000 */
[----:B------:R-:W-:-:S01]  /*2840*/  FADD R221, RZ, R31 ;  /* 0x0000001fffdd7221 */ /* 0x000fc20000000000 */
[----:B------:R-:W-:Y:S01]  /*2850*/  FADD R220, RZ, R32 ;  /* 0x00000020ffdc7221 */ /* 0x000fe20000000000 */
[----:B------:R-:W-:-:S01]  /*2860*/  FADD R219, RZ, R33 ;  /* 0x00000021ffdb7221 */ /* 0x000fc20000000000 */
[----:B------:R-:W-:Y:S01]  /*2870*/  FADD R218, RZ, R34 ;  /* 0x00000022ffda7221 */ /* 0x000fe20000000000 */
[----:B------:R-:W-:-:S01]  /*2880*/  FADD R217, RZ, R35 ;  /* 0x00000023ffd97221 */ /* 0x000fc20000000000 */
[----:B------:R-:W-:Y:S01]  /*2890*/  FADD R216, RZ, R36 ;  /* 0x00000024ffd87221 */ /* 0x000fe20000000000 */
[----:B------:R-:W-:-:S01]  /*28a0*/  FADD R215, RZ, R37 ;  /* 0x00000025ffd77221 */ /* 0x000fc20000000000 */
[----:B0-----:R-:W-:Y:S01]  /*28b0*/  FADD R227, RZ, R124 ;  /* 0x0000007cffe37221 */ /* 0x001fe20000000000 */
[----:B------:R-:W-:-:S01]  /*28c0*/  FADD R214, RZ, R38 ;  /* 0x00000026ffd67221 */ /* 0x000fc20000000000 */
[----:B------:R-:W-:Y:S01]  /*28d0*/  FADD R213, RZ, R39 ;  /* 0x00000027ffd57221 */ /* 0x000fe20000000000 */
[----:B------:R-:W-:-:S01]  /*28e0*/  FADD R212, RZ, R40 ;  /* 0x00000028ffd47221 */ /* 0x000fc20000000000 */
[----:B------:R-:W-:Y:S01]  /*28f0*/  FADD R211, RZ, R41 ;  /* 0x00000029ffd37221 */ /* 0x000fe20000000000 */
[----:B------:R0:W-:Y:S01]  /*2900*/  STL [R1], R227 ;  /* 0x000000e301007387 */ /* 0x0001e20000100800 */
        /* <DEDUP_REMOVED lines=94> */
[----:B0-----:R-:W-:-:S05]  /*2ef0*/  FADD R227, RZ, R131 ;  /* 0x00000083ffe37221 */ /* 0x001fca0000000000 */
[----:B------:R0:W-:Y:S02]  /*2f00*/  STL [R1+0x1c], R227 ;  /* 0x00001ce301007387 */ /* 0x0001e40000100800 */
        /* <DEDUP_REMOVED lines=39> */
[----:B------:R0:W-:Y:S04]  /*3180*/  STL [R1+0x6c], R227 ;  /* 0x00006ce301007387 */ /* 0x0001e80000100800 */
[----:B0-----:R0:W5:Y:S01]  /*3190*/  LDL.LU R227, [R1+0x98] ;  /* 0x0000980001e37983 */ /* 0x0011620000300800 */
[----:B------:R-:W-:-:S05]  /*31a0*/  UMOV UR6, URZ ;  /* 0x0000003f00067c82 */ /* 0x000fca0008000000 */
.L_x_21:
[----:B------:R-:W-:Y:S01]  /*31b0*/  UIADD3 UR24, UR5, 0x1, URZ ;  /* 0x0000000105187890 */ /* 0x000fe2000fffe03f */
[----:B------:R-:W-:-:S03]  /*31c0*/  UMOV UR8, 0x1 ;  /* 0x0000000100087882 */ /* 0x000fc60000000000 */
[----:B------:R-:W-:-:S04]  /*31d0*/  UISETP.NE.AND UP0, UPT, UR24, 0x7, UPT ;  /* 0x000000071800788c */ /* 0x000fc8000bf05270 */
[----:B------:R-:W-:Y:S02]  /*31e0*/  USEL UR23, URZ, 0x1, UP0 ;  /* 0x000000013f177887 */ /* 0x000fe40008000000 */
[----:B------:R-:W-:Y:S02]  /*31f0*/  USEL UR24, UR24, URZ, UP0 ;  /* 0x0000003f18187287 */ /* 0x000fe40008000000 */
[----:B------:R-:W-:-:S12]  /*3200*/  ULOP3.LUT UR23, UR4, UR23, URZ, 0x3c, !UPT ;  /* 0x0000001704177292 */ /* 0x000fd8000f8e3c3f */
.L_x_16:
[----:B------:R-:W-:-:S06]  /*3210*/  UISETP.GE.AND UP0, UPT, UR19, 0x1, UPT ;  /* 0x000000011300788c */ /* 0x000fcc000bf06270 */
[----:B------:R-:W-:-:S13]  /*3220*/  PLOP3.LUT P0, PT, PT, PT, UP0, 0x80, 0x0 ;  /* 0x000000000000781c */ /* 0x000fda0003f0f008 */
[----:B------:R-:W-:Y:S05]  /*3230*/  @!P0 BRA `(.L_x_22) ;  /* 0x0000001000bc8947 */ /* 0x000fea0003800000 */
[----:B------:R-:W-:Y:S01]  /*3240*/  UMOV UR25, UR19 ;  /* 0x0000001300197c82 */ /* 0x000fe20008000000 */
[----:B------:R-:W-:Y:S01]  /*3250*/  UMOV UR33, UR5 ;  /* 0x0000000500217c82 */ /* 0x000fe20008000000 */
[----:B------:R-:W-:-:S05]  /*3260*/  ULDC UR35, c[0x0][0x50c] ;  /* 0x0001430000237ab9 */ /* 0x000fca0000000800 */
.L_x_30:
[----:B------:R-:W-:-:S06]  /*3270*/  UISETP.NE.AND UP0, UPT, UR30, 0x3, UPT ;  /* 0x000000031e00788c */ /* 0x000fcc000bf05270 */
[----:B------:R-:W-:-:S13]  /*3280*/  PLOP3.LUT P1, PT, PT, PT, UP0, 0x80, 0x0 ;  /* 0x000000000000781c */ /* 0x000fda0003f2f008 */
[----:B-1---5:R-:W-:Y:S05]  /*3290*/  @!P1 BRA `(.L_x_23) ;  /* 0x0000000000049947 */ /* 0x022fea0003800000 */
[----:B------:R-:W-:Y:S01]  /*32a0*/  BPT.TRAP 0x1 ;  /* 0x000000040000795c */ /* 0x000fe20000300000 */
.L_x_23:
[----:B------:R-:W-:Y:S01]  /*32b0*/  ULEA UR9, UR24, UR22, 0x3 ;  /* 0x0000001618097291 */ /* 0x000fe2000f8e183f */
[----:B------:R-:W-:-:S05]  /*32c0*/  IMAD.U32 R229, RZ, RZ, UR23 ;  /* 0x00000017ffe57e24 */ /* 0x000fca000f8e00ff */
[----:B------:R-:W-:-:S04]  /*32d0*/  SHF.L.U32 R229, R229, 0x1f, RZ ;  /* 0x0000001fe5e57819 */ /* 0x000fc800000006ff */
[----:B------:R1:W2:Y:S01]  /*32e0*/  SYNCS.PHASECHK.TRANS64.TRYWAIT P0, [UR9], R229 ;  /* 0x000000e5ff0075a7 */ /* 0x0002a20008000149 */
[----:B------:R-:W-:Y:S05]  /*32f0*/  @!P1 BRA `(.L_x_24) ;  /* 0x0000000000049947 */ /* 0x000fea0003800000 */
[----:B------:R-:W-:Y:S01]  /*3300*/  BPT.TRAP 0x1 ;  /* 0x000000040000795c */ /* 0x000fe20000300000 */
.L_x_24:
[----:B--2---:R-:W-:Y:S05]  /*3310*/  @P0 BRA `(.L_x_25) ;  /* 0x0000000000080947 */ /* 0x004fea0003800000 */
[----:B------:R-:W2:Y:S02]  /*3320*/  SYNCS.PHASECHK.TRANS64.TRYWAIT P0, [UR9], R229 ;  /* 0x000000e5ff0075a7 */ /* 0x000ea40008000149 */
[----:B--2---:R-:W-:Y:S05]  /*3330*/  @!P0 BRA `(.L_x_26) ;  /* 0x000000cc00d88947 */ /* 0x004fea0003800000 */
.L_x_25:
[----:B------:R-:W-:Y:S01]  /*3340*/  UIADD3 UR9, UR22, 0x180, URZ ;  /* 0x0000018016097890 */ /* 0x000fe2000fffe03f */
[----:B------:R-:W-:Y:S01]  /*3350*/  WARPGROUP.ARRIVE ;  /* 0x00000000000079c5 */ /* 0x000fe20000000000 */
[----:B------:R-:W-:Y:S02]  /*3360*/  UIADD3 UR10, UR22, 0xe180, URZ ;  /* 0x0000e180160a7890 */ /* 0x000fe4000fffe03f */
[----:B------:R-:W-:Y:S02]  /*3370*/  USHF.R.U32.HI UR9, URZ, 0x4, UR9 ;  /* 0x000000043f097899 */ /* 0x000fe40008011609 */
[----:B------:R-:W-:Y:S02]  /*3380*/  USHF.R.U32.HI UR10, URZ, 0x4, UR10 ;  /* 0x000000043f0a7899 */ /* 0x000fe4000801160a */
[----:B------:R-:W-:Y:S02]  /*3390*/  UISETP.NE.AND UP0, UPT, UR7, URZ, UPT ;  /* 0x0000003f0700728c */ /* 0x000fe4000bf05270 */
[----:B------:R-:W-:-:S02]  /*33a0*/  ULOP3.LUT UR9, UR9, 0x3fff, URZ, 0xc0, !UPT ;  /* 0x00003fff09097892 */ /* 0x000fc4000f8ec03f */
[----:B------:R-:W-:Y:S02]  /*33b0*/  ULOP3.LUT UR10, UR10, 0x3fff, URZ, 0xc0, !UPT ;  /* 0x00003fff0a0a7892 */ /* 0x000fe4000f8ec03f */
[----:B------:R-:W-:Y:S02]  /*33c0*/  USEL UR8, UR8, URZ, !UP0 ;  /* 0x0000003f08087287 */ /* 0x000fe4000c000000 */
[----:B------:R-:W-:Y:S02]  /*33d0*/  ULOP3.LUT UR7, UR9, 0x10000, URZ, 0xfc, !UPT ;  /* 0x0001000009077892 */ /* 0x000fe4000f8efc3f */
[----:B------:R-:W-:Y:S02]  /*33e0*/  ULOP3.LUT UR10, UR10, 0x10000, URZ, 0xfc, !UPT ;  /* 0x000100000a0a7892 */ /* 0x000fe4000f8efc3f */
[----:B------:R-:W-:Y:S02]  /*33f0*/  UISETP.NE.U32.AND UP0, UPT, UR8, URZ, UPT ;  /* 0x0000003f0800728c */ /* 0x000fe4000bf05070 */
[----:B------:R-:W-:-:S02]  /*3400*/  ULEA UR7, UR24, UR7, 0x9 ;  /* 0x0000000718077291 */ /* 0x000fc4000f8e483f */
[----:B------:R-:W-:Y:S01]  /*3410*/  ULEA UR34, UR24, UR10, 0xb ;  /* 0x0000000a18227291 */ /* 0x000fe2000f8e583f */
[----:B------:R-:W-:Y:S01]  /*3420*/  UMOV UR9, 0x40000040 ;  /* 0x4000004000097882 */ /* 0x000fe20000000000 */
[----:B------:R-:W-:Y:S01]  /*3430*/  UMOV UR11, 0x40000040 ;  /* 0x40000040000b7882 */ /* 0x000fe20000000000 */
[----:B------:R-:W-:Y:S02]  /*3440*/  UIADD3 UR6, UR6, 0x4, URZ ;  /* 0x0000000406067890 */ /* 0x000fe4000fffe03f */
[----:B------:R-:W-:Y:S02]  /*3450*/  UMOV UR8, UR7 ;  /* 0x0000000700087c82 */ /* 0x000fe40008000000 */
[----:B------:R-:W-:Y:S02]  /*3460*/  UMOV UR10, UR34 ;  /* 0x00000022000a7c82 */ /* 0x000fe40008000000 */
[----:B------:R-:W-:Y:S01]  /*3470*/  QGMMA.64x256x32.F32.E5M2.E5M2 R24, gdesc[UR8], R24, UP0 ;  /* 0x03e00000081879f3 */ /* 0x000fe2000bf03818 */
[----:B------:R-:W-:-:S02]  /*3480*/  UIADD3 UR8, UR7, 0x2, URZ ;  /* 0x0000000207087890 */ /* 0x000fc4000fffe03f */
[----:B------:R-:W-:Y:S01]  /*3490*/  UIADD3 UR10, UR34, 0x2, URZ ;  /* 0x00000002220a7890 */ /* 0x000fe2000fffe03f */
[----:B------:R-:W-:Y:S01]  /*34a0*/  UMOV UR9, 0x40000040 ;  /* 0x4000004000097882 */ /* 0x000fe20000000000 */
[----:B------:R-:W-:Y:S01]  /*34b0*/  UMOV UR11, 0x40000040 ;  /* 0x40000040000b7882 */ /* 0x000fe20000000000 */
[----:B------:R-:W-:-:S15]  /*34c0*/  UISETP.NE.AND UP0, UPT, UR6, UR35, UPT ;  /* 0x000000230600728c */ /* 0x000fde000bf05270 */
[----:B------:R-:W-:-:S07]  /*34d0*/  NOP ;  /* 0x0000000000007918 */ /* 0x000fce0000000000 */
[----:B------:R-:W-:Y:S01]  /*34e0*/  QGMMA.64x256x32.F32.E5M2.E5M2 R24, gdesc[UR8], R24 ;  /* 0x03e00000081879f3 */ /* 0x000fe20008703818 */
[----:B------:R-:W-:Y:S02]  /*34f0*/  UIADD3 UR8, UR7, 0x4, URZ ;  /* 0x0000000407087890 */ /* 0x000fe4000fffe03f */
[----:B------:R-:W-:Y:S01]  /*3500*/  UIADD3 UR10, UR34, 0x4, URZ ;  /* 0x00000004220a7890 */ /* 0x000fe2000fffe03f */
[----:B------:R-:W-:Y:S01]  /*3510*/  UMOV UR9, 0x40000040 ;  /* 0x4000004000097882 */ /* 0x000fe20000000000 */
[----:B------:R-:W-:-:S15]  /*3520*/  UMOV UR11, 0x40000040 ;  /* 0x40000040000b7882 */ /* 0x000fde0000000000 */
[----:B------:R-:W-:-:S08]  /*3530*/  NOP ;  /* 0x0000000000007918 */ /* 0x000fd00000000000 */
[----:B------:R-:W-:Y:S01]  /*3540*/  QGMMA.64x256x32.F32.E5M2.E5M2 R24, gdesc[UR8], R24 ;  /* 0x03e00000081879f3 */ /* 0x000fe20008703818 */
[----:B------:R-:W-:Y:S02]  /*3550*/  UIADD3 UR8, UR7, 0x6, URZ ;  /* 0x0000000607087890 */ /* 0x000fe4000fffe03f */
[----:B------:R-:W-:Y:S01]  /*3560*/  UIADD3 UR10, UR34, 0x6, URZ ;  /* 0x00000006220a7890 */ /* 0x000fe2000fffe03f */
[----:B------:R-:W-:Y:S01]  /*3570*/  UMOV UR9, 0x40000040 ;  /* 0x4000004000097882 */ /* 0x000fe20000000000 */
[----:B------:R-:W-:Y:S01]  /*3580*/  UMOV UR11, 0x40000040 ;  /* 0x40000040000b7882 */ /* 0x000fe20000000000 */
[----:B------:R-:W-:-:S06]  /*3590*/  USEL UR7, URZ, 0x1, UP0 ;  /* 0x000000013f077887 */ /* 0x000fcc0008000000 */
[----:B------:R-:W-:-:S15]  /*35a0*/  ISETP.NE.AND P0, PT, RZ, UR7, PT ;  /* 0x00000007ff007c0c */ /* 0x000fde000bf05270 */
[----:B------:R-:W-:-:S01]  /*35b0*/  NOP ;  /* 0x0000000000007918 */ /* 0x000fc20000000000 */
[----:B------:R-:W-:Y:S03]  /*35c0*/  QGMMA.64x256x32.F32.E5M2.E5M2 R24, gdesc[UR8], R24, gsb0 ;  /* 0x03e00000081879f3 */ /* 0x000fe60008003818 */
[----:B------:R-:W-:Y:S02]  /*35d0*/  WARPGROUP.DEPBAR.LE gsb0, 0x1 ;  /* 0x00008000000079c5 */ /* 0x000fe40000010100 */
[----:B------:R-:W-:Y:S05]  /*35e0*/  @!P0 BRA `(.L_x_27) ;  /* 0x0000000c00708947 */ /* 0x000fea0003800000 */
[----:B------:R-:W-:Y:S02]  /*35f0*/  WARPGROUP.DEPBAR.LE gsb0, 0x0 ;  /* 0x00008000000079c5 */ /* 0x000fe40000010000 */
[----:B-----5:R-:W-:-:S01]  /*3600*/  FADD R227, R25, R227 ;  /* 0x000000e319e37221 */ /* 0x020fc20000000000 */
[----:B------:R-:W-:Y:S01]  /*3610*/  FADD R226, R26, R226 ;  /* 0x000000e21ae27221 */ /* 0x000fe20000000000 */
[----:B------:R-:W-:-:S01]  /*3620*/  FADD R225, R27, R225 ;  /* 0x000000e11be17221 */ /* 0x000fc20000000000 */
[----:B------:R-:W-:Y:S01]  /*3630*/  FADD R224, R28, R224 ;  /* 0x000000e01ce07221 */ /* 0x000fe20000000000 */
[----:B------:R-:W-:-:S01]  /*3640*/  FADD R223, R29, R223 ;  /* 0x000000df1ddf7221 */ /* 0x000fc20000000000 */
[----:B------:R2:W-:Y:S01]  /*3650*/  STL [R1+0x98], R227 ;  /* 0x000098e301007387 */ /* 0x0005e20000100800 */
[----:B------:R-:W-:-:S01]  /*3660*/  FADD R222, R30, R222 ;  /* 0x000000de1ede7221 */ /* 0x000fc20000000000 */
[----:B------:R-:W-:Y:S01]  /*3670*/  FADD R221, R31, R221 ;  /* 0x000000dd1fdd7221 */ /* 0x000fe20000000000 */
[----:B------:R-:W-:-:S01]  /*3680*/  FADD R220, R32, R220 ;  /* 0x000000dc20dc7221 */ /* 0x000fc20000000000 */
[----:B------:R-:W-:Y:S01]  /*3690*/  FADD R219, R33, R219 ;  /* 0x000000db21db7221 */ /* 0x000fe20000000000 */
[----:B------:R-:W-:-:S01]  /*36a0*/  FADD R218, R34, R218 ;  /* 0x000000da22da7221 */ /* 0x000fc20000000000 */
[----:B------:R-:W-:Y:S01]  /*36b0*/  FADD R217, R35, R217 ;  /* 0x000000d923d97221 */ /* 0x000fe20000000000 */
[----:B------:R-:W-:-:S01]  /*36c0*/  FADD R216, R36, R216 ;  /* 0x000000d824d87221 */ /* 0x000fc20000000000 */
[----:B------:R-:W-:Y:S01]  /*36d0*/  FADD R215, R37, R215 ;  /* 0x000000d725d77221 */ /* 0x000fe20000000000 */
[----:B------:R-:W-:-:S01]  /*36e0*/  FADD R214, R38, R214 ;  /* 0x000000d626d67221 */ /* 0x000fc20000000000 */
[----:B--2---:R-:W2:Y:S01]  /*36f0*/  LDL.LU R227, [R1+0x28] ;  /* 0x0000280001e37983 */ /* 0x004ea20000300800 */
[----:B------:R-:W-:-:S01]  /*3700*/  FADD R213, R39, R213 ;  /* 0x000000d527d57221 */ /* 0x000fc20000000000 */
[----:B------:R-:W-:Y:S01]  /*3710*/  FADD R212, R40, R212 ;  /* 0x000000d428d47221 */ /* 0x000fe20000000000 */
[----:B------:R-:W-:-:S01]  /*3720*/  FADD R211, R41, R211 ;  /* 0x000000d329d37221 */ /* 0x000fc20000000000 */
[----:B------:R3:W-:Y:S01]  /*3730*/  STL [R1+0x9c], R226 ;  /* 0x00009ce201007387 */ /* 0x0007e20000100800 */
[----:B------:R-:W-:-:S03]  /*3740*/  FADD R228, R24, R228 ;  /* 0x000000e418e47221 */ /* 0x000fc60000000000 */
[----:B---3--:R-:W3:Y:S04]  /*3750*/  LDL.LU R226, [R1+0x24] ;  /* 0x0000240001e27983 */ /* 0x008ee80000300800 */
[----:B------:R4:W-:Y:S04]  /*3760*/  STL [R1+0xa0], R225 ;  /* 0x0000a0e101007387 */ /* 0x0009e80000100800 */
[----:B----4-:R-:W4:Y:S04]  /*3770*/  LDL.LU R225, [R1+0x20] ;  /* 0x0000200001e17983 */ /* 0x010f280000300800 */
[----:B------:R0:W-:Y:S04]  /*3780*/  STL [R1+0xa4], R224 ;  /* 0x0000a4e001007387 */ /* 0x0001e80000100800 */
[----:B0-----:R-:W4:Y:S04]  /*3790*/  LDL.LU R224, [R1+0x1c] ;  /* 0x00001c0001e07983 */ /* 0x001f280000300800 */
        /* <DEDUP_REMOVED lines=13> */
[----:B0-----:R-:W4:Y:S04]  /*3870*/  LDL.LU R217, [R1] ;  /* 0x0000000001d97983 */ /* 0x001f280000300800 */
[----:B------:R-:W-:Y:S04]  /*3880*/  STL [R1+0xc4], R216 ;  /* 0x0000c4d801007387 */ /* 0x000fe80000100800 */
[----:B------:R-:W-:Y:S04]  /*3890*/  STL [R1+0xc8], R215 ;  /* 0x0000c8d701007387 */ /* 0x000fe80000100800 */
[----:B------:R-:W-:Y:S04]  /*38a0*/  STL [R1+0xcc], R214 ;  /* 0x0000ccd601007387 */ /* 0x000fe80000100800 */
[----:B------:R-:W-:Y:S04]  /*38b0*/  STL [R1+0xd0], R213 ;  /* 0x0000d0d501007387 */ /* 0x000fe80000100800 */
[----:B------:R-:W-:Y:S04]  /*38c0*/  STL [R1+0xd4], R212 ;  /* 0x0000d4d401007387 */ /* 0x000fe80000100800 */
[----:B------:R0:W-:Y:S01]  /*38d0*/  STL [R1+0xd8], R211 ;  /* 0x0000d8d301007387 */ /* 0x0001e20000100800 */
[----:B--2---:R-:W-:-:S01]  /*38e0*/  FADD R227, R134, R227 ;  /* 0x000000e386e37221 */ /* 0x004fc20000000000 */
[----:B---3--:R-:W-:Y:S01]  /*38f0*/  FADD R226, R133, R226 ;  /* 0x000000e285e27221 */ /* 0x008fe20000000000 */
[----:B----4-:R-:W-:-:S01]  /*3900*/  FADD R225, R132, R225 ;  /* 0x000000e184e17221 */ /* 0x010fc20000000000 */
[----:B------:R-:W-:Y:S01]  /*3910*/  FADD R224, R131, R224 ;  /* 0x000000e083e07221 */ /* 0x000fe20000000000 */
[----:B------:R-:W-:-:S01]  /*3920*/  FADD R223, R130, R223 ;  /* 0x000000df82df7221 */ /* 0x000fc20000000000 */
[----:B------:R-:W-:Y:S01]  /*3930*/  FADD R222, R129, R222 ;  /* 0x000000de81de7221 */ /* 0x000fe20000000000 */
[----:B------:R-:W-:-:S01]  /*3940*/  FADD R221, R128, R221 ;  /* 0x000000dd80dd7221 */ /* 0x000fc20000000000 */
[----:B------:R-:W-:Y:S01]  /*3950*/  FADD R220, R127, R220 ;  /* 0x000000dc7fdc7221 */ /* 0x000fe20000000000 */
[----:B------:R-:W-:-:S01]  /*3960*/  FADD R219, R126, R219 ;  /* 0x000000db7edb7221 */ /* 0x000fc20000000000 */
[----:B------:R-:W-:Y:S01]  /*3970*/  FADD R218, R125, R218 ;  /* 0x000000da7dda7221 */ /* 0x000fe20000000000 */
[----:B------:R-:W-:-:S05]  /*3980*/  FADD R217, R124, R217 ;  /* 0x000000d97cd97221 */ /* 0x000fca0000000000 */
[----:B------:R2:W-:Y:S04]  /*3990*/  STL [R1], R217 ;  /* 0x000000d901007387 */ /* 0x0005e80000100800 */
[----:B------:R3:W-:Y:S04]  /*39a0*/  STL [R1+0x4], R218 ;  /* 0x000004da01007387 */ /* 0x0007e80000100800 */
[----:B------:R4:W-:Y:S04]  /*39b0*/  STL [R1+0x8], R219 ;  /* 0x000008db01007387 */ /* 0x0009e80000100800 */
[----:B------:R1:W-:Y:S04]  /*39c0*/  STL [R1+0xc], R220 ;  /* 0x00000cdc01007387 */ /* 0x0003e80000100800 */
[----:B------:R1:W-:Y:S04]  /*39d0*/  STL [R1+0x10], R221 ;  /* 0x000010dd01007387 */ /* 0x0003e80000100800 */
[----:B------:R1:W-:Y:S04]  /*39e0*/  STL [R1+0x14], R222 ;  /* 0x000014de01007387 */ /* 0x0003e80000100800 */
[----:B------:R1:W-:Y:S04]  /*39f0*/  STL [R1+0x18], R223 ;  /* 0x000018df01007387 */ /* 0x0003e80000100800 */
[----:B------:R1:W-:Y:S04]  /*3a00*/  STL [R1+0x1c], R224 ;  /* 0x00001ce001007387 */ /* 0x0003e80000100800 */
[----:B0-----:R-:W4:Y:S04]  /*3a10*/  LDL.LU R211, [R1+0x2c] ;  /* 0x00002c0001d37983 */ /* 0x001f280000300800 */
[----:B------:R0:W-:Y:S04]  /*3a20*/  STL [R1+0x20], R225 ;  /* 0x000020e101007387 */ /* 0x0001e80000100800 */
[----:B------:R-:W4:Y:S04]  /*3a30*/  LDL.LU R212, [R1+0x30] ;  /* 0x0000300001d47983 */ /* 0x000f280000300800 */
[----:B------:R0:W-:Y:S04]  /*3a40*/  STL [R1+0x24], R226 ;  /* 0x000024e201007387 */ /* 0x0001e80000100800 */
[----:B------:R-:W4:Y:S04]  /*3a50*/  LDL.LU R213, [R1+0x34] ;  /* 0x0000340001d57983 */ /* 0x000f280000300800 */
[----:B------:R0:W-:Y:S04]  /*3a60*/  STL [R1+0x28], R227 ;  /* 0x000028e301007387 */ /* 0x0001e80000100800 */
[----:B------:R-:W4:Y:S04]  /*3a70*/  LDL.LU R214, [R1+0x38] ;  /* 0x0000380001d67983 */ /* 0x000f280000300800 */
[----:B------:R-:W4:Y:S04]  /*3a80*/  LDL.LU R215, [R1+0x3c] ;  /* 0x00003c0001d77983 */ /* 0x000f280000300800 */
[----:B------:R-:W4:Y:S04]  /*3a90*/  LDL.LU R216, [R1+0x40] ;  /* 0x0000400001d87983 */ /* 0x000f280000300800 */
[----:B--2---:R-:W2:Y:S04]  /*3aa0*/  LDL.LU R217, [R1+0x44] ;  /* 0x0000440001d97983 */ /* 0x004ea80000300800 */
[----:B---3--:R-:W3:Y:S04]  /*3ab0*/  LDL.LU R218, [R1+0x48] ;  /* 0x0000480001da7983 */ /* 0x008ee80000300800 */
[----:B----4-:R-:W4:Y:S04]  /*3ac0*/  LDL.LU R219, [R1+0x4c] ;  /* 0x00004c0001db7983 */ /* 0x010f280000300800 */
[----:B-1----:R-:W4:Y:S04]  /*3ad0*/  LDL.LU R220, [R1+0x50] ;  /* 0x0000500001dc7983 */ /* 0x002f280000300800 */
[----:B------:R-:W4:Y:S04]  /*3ae0*/  LDL.LU R221, [R1+0x54] ;  /* 0x0000540001dd7983 */ /* 0x000f280000300800 */
[----:B------:R-:W4:Y:S04]  /*3af0*/  LDL.LU R222, [R1+0x58] ;  /* 0x0000580001de7983 */ /* 0x000f280000300800 */
[----:B------:R-:W4:Y:S04]  /*3b00*/  LDL.LU R223, [R1+0x5c] ;  /* 0x00005c0001df7983 */ /* 0x000f280000300800 */
[----:B------:R-:W4:Y:S04]  /*3b10*/  LDL.LU R224, [R1+0x60] ;  /* 0x0000600001e07983 */ /* 0x000f280000300800 */
[----:B0-----:R-:W4:Y:S04]  /*3b20*/  LDL.LU R225, [R1+0x64] ;  /* 0x0000640001e17983 */ /* 0x001f280000300800 */
[----:B------:R-:W4:Y:S04]  /*3b30*/  LDL.LU R226, [R1+0x68] ;  /* 0x0000680001e27983 */ /* 0x000f280000300800 */
[----:B------:R-:W4:Y:S01]  /*3b40*/  LDL.LU R227, [R1+0x6c] ;  /* 0x00006c0001e37983 */ /* 0x000f220000300800 */
[----:B------:R-:W-:-:S05]  /*3b50*/  FADD R211, R135, R211 ;  /* 0x000000d387d37221 */ /* 0x000fca0000000000 */
[----:B------:R0:W-:Y:S01]  /*3b60*/  STL [R1+0x2c], R211 ;  /* 0x00002cd301007387 */ /* 0x0001e20000100800 */
[----:B------:R-:W-:-:S03]  /*3b70*/  FADD R212, R136, R212 ;  /* 0x000000d488d47221 */ /* 0x000fc60000000000 */
[----:B0-----:R0:W5:Y:S01]  /*3b80*/  LDL.LU R211, [R1+0xd8] ;  /* 0x0000d80001d37983 */ /* 0x0011620000300800 */
[----:B------:R-:W-:-:S03]  /*3b90*/  FADD R213, R137, R213 ;  /* 0x000000d589d57221 */ /* 0x000fc60000000000 */
[----:B------:R1:W-:Y:S01]  /*3ba0*/  STL [R1+0x30], R212 ;  /* 0x000030d401007387 */ /* 0x0003e20000100800 */
[----:B------:R-:W-:-:S01]  /*3bb0*/  FADD R214, R138, R214 ;  /* 0x000000d68ad67221 */ /* 0x000fc20000000000 */
[----:B------:R-:W-:Y:S02]  /*3bc0*/  FADD R215, R139, R215 ;  /* 0x000000d78bd77221 */ /* 0x000fe40000000000 */
[----:B-1----:R0:W5:Y:S01]  /*3bd0*/  LDL.LU R212, [R1+0xd4] ;  /* 0x0000d40001d47983 */ /* 0x0021620000300800 */
[----:B------:R-:W-:-:S03]  /*3be0*/  FADD R216, R140, R216 ;  /* 0x000000d88cd87221 */ /* 0x000fc60000000000 */
[----:B------:R1:W-:Y:S01]  /*3bf0*/  STL [R1+0x34], R213 ;  /* 0x000034d501007387 */ /* 0x0003e20000100800 */
[----:B--2---:R-:W-:-:S03]  /*3c00*/  FADD R217, R141, R217 ;  /* 0x000000d98dd97221 */ /* 0x004fc60000000000 */
[----:B-1----:R0:W5:Y:S01]  /*3c10*/  LDL.LU R213, [R1+0xd0] ;  /* 0x0000d00001d57983 */ /* 0x0021620000300800 */
[----:B---3--:R-:W-:-:S03]  /*3c20*/  FADD R218, R142, R218 ;  /* 0x000000da8eda7221 */ /* 0x008fc60000000000 */
[----:B------:R1:W-:Y:S01]  /*3c30*/  STL [R1+0x38], R214 ;  /* 0x000038d601007387 */ /* 0x0003e20000100800 */
[----:B----4-:R-:W-:-:S01]  /*3c40*/  FADD R219, R143, R219 ;  /* 0x000000db8fdb7221 */ /* 0x010fc20000000000 */
[----:B------:R-:W-:Y:S02]  /*3c50*/  FADD R220, R144, R220 ;  /* 0x000000dc90dc7221 */ /* 0x000fe40000000000 */
[----:B-1----:R0:W5:Y:S04]  /*3c60*/  LDL.LU R214, [R1+0xcc] ;  /* 0x0000cc0001d67983 */ /* 0x0021680000300800 */
[----:B------:R1:W-:Y:S01]  /*3c70*/  STL [R1+0x3c], R215 ;  /* 0x00003cd701007387 */ /* 0x0003e20000100800 */
[----:B------:R-:W-:-:S01]  /*3c80*/  FADD R221, R145, R221 ;  /* 0x000000dd91dd7221 */ /* 0x000fc20000000000 */
[----:B------:R-:W-:-:S02]  /*3c90*/  FADD R222, R146, R222 ;  /* 0x000000de92de7221 */ /* 0x000fc40000000000 */
[----:B-1----:R0:W5:Y:S04]  /*3ca0*/  LDL.LU R215, [R1+0xc8] ;  /* 0x0000c80001d77983 */ /* 0x0021680000300800 */
[----:B------:R1:W-:Y:S01]  /*3cb0*/  STL [R1+0x40], R216 ;  /* 0x000040d801007387 */ /* 0x0003e20000100800 */
[----:B------:R-:W-:-:S03]  /*3cc0*/  FADD R223, R147, R223 ;  /* 0x000000df93df7221 */ /* 0x000fc60000000000 */
        /* <DEDUP_REMOVED lines=13> */
[----:B------:R1:W-:Y:S04]  /*3da0*/  STL [R1+0x54], R221 ;  /* 0x000054dd01007387 */ /* 0x0003e80000100800 */
        /* <DEDUP_REMOVED lines=12> */
[----:B-1----:R0:W5:Y:S01]  /*3e70*/  LDL.LU R227, [R1+0x98] ;  /* 0x0000980001e37983 */ /* 0x0021620000300800 */
        /* <DEDUP_REMOVED lines=82> */
[----:B0-----:R-:W-:-:S06]  /*43a0*/  UMOV UR6, URZ ;  /* 0x0000003f00067c82 */ /* 0x001fcc0008000000 */
.L_x_27:
[----:B------:R-:W-:Y:S05]  /*43b0*/  @!P1 BRA `(.L_x_28) ;  /* 0x0000000000049947 */ /* 0x000fea0003800000 */
[----:B------:R-:W-:Y:S01]  /*43c0*/  BPT.TRAP 0x1 ;  /* 0x000000040000795c */ /* 0x000fe20000300000 */
.L_x_28:
[----:B------:R-:W-:Y:S02]  /*43d0*/  UISETP.GT.U32.AND UP0, UPT, UR15, 0x1, UPT ;  /* 0x000000010f00788c */ /* 0x000fe4000bf04070 */
[----:B------:R-:W-:-:S04]  /*43e0*/  ULEA UR8, UR33, UR22, 0x3 ;  /* 0x0000001621087291 */ /* 0x000fc8000f8e183f */
[----:B------:R-:W-:Y:S01]  /*43f0*/  UIADD3 UR8, UR8, 0x38, URZ ;  /* 0x0000003808087890 */ /* 0x000fe2000fffe03f */
[----:B------:R-:W-:-:S03]  /*4400*/  PLOP3.LUT P0, PT, PT, PT, UP0, 0x80, 0x0 ;  /* 0x000000000000781c */ /* 0x000fc60003f0f008 */
[----:B------:R-:W-:-:S09]  /*4410*/  UPRMT UR8, URZ, 0x654, UR8 ;  /* 0x000006543f087896 */ /* 0x000fd20008000008 */
[----:B------:R-:W-:Y:S01]  /*4420*/  SYNCS.ARRIVE.TRANS64.RED.A1T0 RZ, [UR8], RZ ;  /* 0x000000ffffff79a7 */ /* 0x000fe20008100408 */
[----:B------:R-:W-:Y:S05]  /*4430*/  @P0 BRA `(.L_x_29) ;  /* 0x0000000000040947 */ /* 0x000fea0003800000 */
[----:B------:R-:W-:Y:S01]  /*4440*/  BPT.TRAP 0x1 ;  /* 0x000000040000795c */ /* 0x000fe20000300000 */
.L_x_29:
[----:B------:R-:W-:Y:S02]  /*4450*/  UISETP.GT.AND UP2, UPT, UR25, 0x1, UPT ;  /* 0x000000011900788c */ /* 0x000fe4000bf44270 */
[----:B------:R-:W-:Y:S02]  /*4460*/  UIADD3 UR24, UR24, 0x1, URZ ;  /* 0x0000000118187890 */ /* 0x000fe4000fffe03f */
[----:B------:R-:W-:Y:S02]  /*4470*/  UIADD3 UR33, UR33, 0x1, URZ ;  /* 0x0000000121217890 */ /* 0x000fe4000fffe03f */
[----:B------:R-:W-:Y:S01]  /*4480*/  PLOP3.LUT P0, PT, PT, PT, UP2, 0x80, 0x0 ;  /* 0x000000000000781c */ /* 0x000fe20003f0f028 */
[----:B------:R-:W-:Y:S02]  /*4490*/  UISETP.NE.AND UP0, UPT, UR24, 0x7, UPT ;  /* 0x000000071800788c */ /* 0x000fe4000bf05270 */
[----:B------:R-:W-:Y:S02]  /*44a0*/  UIADD3 UR9, UR25, -0x1, URZ ;  /* 0xffffffff19097890 */ /* 0x000fe4000fffe03f */
[----:B------:R-:W-:-:S02]  /*44b0*/  USEL UR8, URZ, 0x1, UP0 ;  /* 0x000000013f087887 */ /* 0x000fc40008000000 */
[----:B------:R-:W-:Y:S02]  /*44c0*/  UISETP.NE.AND UP1, UPT, UR33, 0x7, UPT ;  /* 0x000000072100788c */ /* 0x000fe4000bf25270 */
[----:B------:R-:W-:Y:S02]  /*44d0*/  ULOP3.LUT UR23, UR23, UR8, URZ, 0x3c, !UPT ;  /* 0x0000000817177292 */ /* 0x000fe4000f8e3c3f */
[----:B------:R-:W-:Y:S02]  /*44e0*/  USEL UR24, UR24, URZ, UP0 ;  /* 0x0000003f18187287 */ /* 0x000fe40008000000 */
[----:B------:R-:W-:Y:S01]  /*44f0*/  USEL UR33, UR33, URZ, UP1 ;  /* 0x0000003f21217287 */ /* 0x000fe20008800000 */
[----:B------:R-:W-:Y:S01]  /*4500*/  UMOV UR8, 0x1 ;  /* 0x0000000100087882 */ /* 0x000fe20000000000 */
[----:B------:R-:W-:Y:S01]  /*4510*/  UMOV UR25, UR9 ;  /* 0x0000000900197c82 */ /* 0x000fe20008000000 */
[----:B------:R-:W-:Y:S09]  /*4520*/  @P0 BRA `(.L_x_30) ;  /* 0xffffffec00500947 */ /* 0x000ff2000383ffff */
.L_x_22:
[----:B------:R-:W-:-:S04]  /*4530*/  UISETP.NE.AND UP0, UPT, UR6, URZ, UPT ;  /* 0x0000003f0600728c */ /* 0x000fc8000bf05270 */
[----:B------:R-:W-:-:S06]  /*4540*/  USEL UR6, URZ, 0x1, !UP0 ;  /* 0x000000013f067887 */ /* 0x000fcc000c000000 */
[----:B------:R-:W-:-:S13]  /*4550*/  ISETP.NE.AND P0, PT, RZ, UR6, PT ;  /* 0x00000006ff007c0c */ /* 0x000fda000bf05270 */
[----:B------:R-:W-:Y:S05]  /*4560*/  @!P0 BRA `(.L_x_31) ;  /* 0x0000000c00c48947 */ /* 0x000fea0003800000 */
[----:B------:R-:W-:Y:S02]  /*4570*/  WARPGROUP.DEPBAR.LE gsb0, 0x0 ;  /* 0x00008000000079c5 */ /* 0x000fe40000010000 */
[----:B-----5:R-:W-:Y:S01]  /*4580*/  FADD R227, R25, R227 ;  /* 0x000000e319e37221 */ /* 0x020fe20000000000 */
[----:B------:R-:W-:-:S04]  /*4590*/  FADD R228, R24, R228 ;  /* 0x000000e418e47221 */ /* 0x000fc80000000000 */
[----:B------:R2:W-:Y:S04]  /*45a0*/  STL [R1+0x98], R227 ;  /* 0x000098e301007387 */ /* 0x0005e80000100800 */
[----:B--2---:R-:W2:Y:S04]  /*45b0*/  LDL.LU R227, [R1+0x6c] ;  /* 0x00006c0001e37983 */ /* 0x004ea80000300800 */
[----:B--2---:R2:W-:Y:S04]  /*45c0*/  STL [R1+0x9c], R227 ;  /* 0x00009ce301007387 */ /* 0x0045e80000100800 */
        /* <DEDUP_REMOVED lines=52> */
[----:B--2---:R-:W2:Y:S01]  /*4910*/  LDL.LU R227, [R1] ;  /* 0x0000000001e37983 */ /* 0x004ea20000300800 */
[----:B------:R-:W-:Y:S01]  /*4920*/  FADD R226, R26, R226 ;  /* 0x000000e21ae27221 */ /* 0x000fe20000000000 */
        /* <DEDUP_REMOVED lines=97> */
[----:B--2---:R-:W-:-:S05]  /*4f40*/  FADD R227, R124, R227 ;  /* 0x000000e37ce37221 */ /* 0x004fca0000000000 */
[----:B------:R2:W-:Y:S04]  /*4f50*/  STL [R1], R227 ;  /* 0x000000e301007387 */ /* 0x0005e80000100800 */
[----:B--2---:R-:W2:Y:S02]  /*4f60*/  LDL.LU R227, [R1+0x104] ;  /* 0x0001040001e37983 */ /* 0x004ea40000300800 */
[----:B--2---:R-:W-:-:S05]  /*4f70*/  FADD R227, R125, R227 ;  /* 0x000000e37de37221 */ /* 0x004fca0000000000 */
[----:B------:R2:W-:Y:S04]  /*4f80*/  STL [R1+0x4], R227 ;  /* 0x000004e301007387 */ /* 0x0005e80000100800 */
        /* <DEDUP_REMOVED lines=78> */
[----:B--2---:R2:W5:Y:S02]  /*5470*/  LDL.LU R227, [R1+0x98] ;  /* 0x0000980001e37983 */ /* 0x0045640000300800 */
.L_x_31:
[----:B-1----:R-:W-:-:S04]  /*5480*/  IMAD.U32 R229, RZ, RZ, UR26 ;  /* 0x0000001affe57e24 */ /* 0x002fc8000f8e00ff */
[----:B------:R1:W-:Y:S01]  /*5490*/  SYNCS.ARRIVE.TRANS64.A1T0 RZ, [R229+UR28], RZ ;  /* 0x000000ffe5ff79a7 */ /* 0x0003e2000810001c */
[----:B------:R-:W-:Y:S02]  /*54a0*/  WARPGROUP.DEPBAR.LE gsb0, 0x0 ;  /* 0x00008000000079c5 */ /* 0x000fe40000010000 */
[----:B------:R-:W3:Y:S02]  /*54b0*/  LDC R24, c[0x0][0x28c] ;  /* 0x0000a300ff187b82 */ /* 0x000ee40000000800 */
[----:B---3--:R-:W-:-:S13]  /*54c0*/  ISETP.GE.AND P0, PT, R24, 0x1, PT ;  /* 0x000000011800780c */ /* 0x008fda0003f06270 */
[----:B-1----:R-:W-:Y:S05]  /*54d0*/  @!P0 BRA `(.L_x_32) ;  /* 0x0000000000488947 */ /* 0x002fea0003800000 */
[----:B------:R-:W-:-:S06]  /*54e0*/  UISETP.NE.AND UP0, UPT, UR30, 0x3, UPT ;  /* 0x000000031e00788c */ /* 0x000fcc000bf05270 */
[----:B------:R-:W-:-:S13]  /*54f0*/  PLOP3.LUT P0, PT, PT, PT, UP0, 0x80, 0x0 ;  /* 0x000000000000781c */ /* 0x000fda0003f0f008 */
[----:B------:R-:W-:Y:S05]  /*5500*/  @!P0 BRA `(.L_x_33) ;  /* 0x0000000000048947 */ /* 0x000fea0003800000 */
[----:B------:R-:W-:Y:S01]  /*5510*/  BPT.TRAP 0x1 ;  /* 0x000000040000795c */ /* 0x000fe20000300000 */
.L_x_33:
[----:B------:R-:W-:Y:S02]  /*5520*/  UIADD3 UR8, UR19, UR5, URZ ;  /* 0x0000000513087290 */ /* 0x000fe4000fffe03f */
[----:B------:R-:W-:Y:S02]  /*5530*/  UISETP.GT.U32.AND UP0, UPT, UR15, 0x1, UPT ;  /* 0x000000010f00788c */ /* 0x000fe4000bf04070 */
[----:B------:R-:W-:-:S04]  /*5540*/  UIMAD.WIDE.U32 UR6, UR8, 0x24924925, URZ ;  /* 0x24924925080678a5 */ /* 0x000fc8000f8e003f */
[----:B------:R-:W-:Y:S01]  /*5550*/  UIADD3 UR6, UR8, -UR7, URZ ;  /* 0x8000000708067290 */ /* 0x000fe2000fffe03f */
[----:B------:R-:W-:-:S03]  /*5560*/  PLOP3.LUT P0, PT, PT, PT, UP0, 0x80, 0x0 ;  /* 0x000000000000781c */ /* 0x000fc60003f0f008 */
[----:B------:R-:W-:-:S04]  /*5570*/  ULEA.HI UR6, UR6, UR7, URZ, 0x1f ;  /* 0x0000000706067291 */ /* 0x000fc8000f8ff83f */
[----:B------:R-:W-:-:S04]  /*5580*/  USHF.R.U32.HI UR6, URZ, 0x2, UR6 ;  /* 0x000000023f067899 */ /* 0x000fc80008011606 */
[----:B------:R-:W-:-:S04]  /*5590*/  UIMAD UR6, UR6, -0x7, UR8 ;  /* 0xfffffff9060678a4 */ /* 0x000fc8000f8e0208 */
[----:B------:R-:W-:-:S04]  /*55a0*/  ULEA UR6, UR6, UR22, 0x3 ;  /* 0x0000001606067291 */ /* 0x000fc8000f8e183f */
[----:B------:R-:W-:-:S04]  /*55b0*/  UIADD3 UR6, UR6, 0x38, URZ ;  /* 0x0000003806067890 */ /* 0x000fc8000fffe03f */
[----:B------:R-:W-:-:S09]  /*55c0*/  UPRMT UR6, URZ, 0x654, UR6 ;  /* 0x000006543f067896 */ /* 0x000fd20008000006 */
[----:B------:R-:W-:Y:S01]  /*55d0*/  SYNCS.ARRIVE.TRANS64.RED.A1T0 RZ, [UR6], RZ ;  /* 0x000000ffffff79a7 */ /* 0x000fe20008100406 */
[----:B------:R-:W-:Y:S05]  /*55e0*/  @P0 BRA `(.L_x_32) ;  /* 0x0000000000040947 */ /* 0x000fea0003800000 */
[----:B------:R-:W-:Y:S01]  /*55f0*/  BPT.TRAP 0x1 ;  /* 0x000000040000795c */ /* 0x000fe20000300000 */
.L_x_32:
[----:B-----5:R1:W-:Y:S01]  /*5600*/  STL [R1+0x98], R0 ;  /* 0x0000980001007387 */ /* 0x0203e20000100800 */
[----:B------:R-:W-:Y:S01]  /*5610*/  IMAD.U32 R24, RZ, RZ, UR27 ;  /* 0x0000001bff187e24 */ /* 0x000fe2000f8e00ff */
[----:B------:R-:W-:Y:S01]  /*5620*/  UIADD3 UR8, UR29, UR5, URZ ;  /* 0x000000051d087290 */ /* 0x000fe2000fffe03f */
[----:B------:R-:W3:Y:S01]  /*5630*/  LDC R35, c[0x0][0x288] ;  /* 0x0000a200ff237b82 */ /* 0x000ee20000000800 */
[----:B-1----:R-:W4:Y:S02]  /*5640*/  LDL R0, [R1+0x84] ;  /* 0x0000840001007983 */ /* 0x002f240000100800 */
[----:B------:R-:W-:Y:S01]  /*5650*/  SHF.L.U32 R24, R24, 0x1f, RZ ;  /* 0x0000001f18187819 */ /* 0x000fe200000006ff */
[----:B------:R-:W-:Y:S02]  /*5660*/  UISETP.GT.U32.AND UP0, UPT, UR8, 0x6, UPT ;  /* 0x000000060800788c */ /* 0x000fe4000bf04070 */
[----:B------:R-:W-:Y:S01]  /*5670*/  UIMAD.WIDE.U32 UR6, UR8, 0x24924925, URZ ;  /* 0x24924925080678a5 */ /* 0x000fe2000f8e003f */
[----:B------:R-:W1:Y:S01]  /*5680*/  SYNCS.PHASECHK.TRANS64.TRYWAIT P0, [UR18+0x8], R24 ;  /* 0x00000818ff0075a7 */ /* 0x000e620008000152 */
[----:B------:R-:W-:-:S02]  /*5690*/  UISETP.LT.U32.AND UP0, UPT, UR29, 0x7, UP0 ;  /* 0x000000071d00788c */ /* 0x000fc40008701070 */
[----:B------:R-:W-:Y:S02]  /*56a0*/  UIADD3 UR5, UR8, -UR7, URZ ;  /* 0x8000000708057290 */ /* 0x000fe4000fffe03f */
[----:B------:R-:W-:Y:S02]  /*56b0*/  UISETP.GE.U32.AND UP1, UPT, UR29, 0x7, UPT ;  /* 0x000000071d00788c */ /* 0x000fe4000bf26070 */
[----:B------:R-:W-:Y:S02]  /*56c0*/  USEL UR6, URZ, 0x1, !UP0 ;  /* 0x000000013f067887 */ /* 0x000fe4000c000000 */
[----:B------:R-:W-:Y:S02]  /*56d0*/  ULEA.HI UR5, UR5, UR7, URZ, 0x1f ;  /* 0x0000000705057291 */ /* 0x000fe4000f8ff83f */
[----:B------:R-:W-:Y:S02]  /*56e0*/  ULOP3.LUT UR4, UR4, UR6, URZ, 0x3c, !UPT ;  /* 0x0000000604047292 */ /* 0x000fe4000f8e3c3f */
[----:B------:R-:W-:Y:S01]  /*56f0*/  USHF.R.U32.HI UR5, URZ, 0x2, UR5 ;  /* 0x000000023f057899 */ /* 0x000fe20008011605 */
[----:B----4-:R-:W-:-:S02]  /*5700*/  IMAD.SHL.U32 R32, R0, 0x2, RZ ;  /* 0x0000000200207824 */ /* 0x010fc400078e00ff */
[----:B------:R4:W5:Y:S01]  /*5710*/  LDL.LU R0, [R1+0x98] ;  /* 0x0000980001007983 */ /* 0x0009620000300800 */
[----:B------:R-:W-:Y:S02]  /*5720*/  @UP1 ULOP3.LUT UR4, UR4, 0x1, UR5, 0x78, !UPT ;  /* 0x0000000104041892 */ /* 0x000fe4000f8e7805 */
[----:B------:R-:W-:Y:S01]  /*5730*/  UIMAD UR5, UR5, -0x7, UR8 ;  /* 0xfffffff9050578a4 */ /* 0x000fe2000f8e0208 */
[----:B------:R-:W-:Y:S01]  /*5740*/  SHF.R.S32.HI R33, RZ, 0x1f, R32 ;  /* 0x0000001fff217819 */ /* 0x000fe20000011420 */
[----:B-1-3--:R-:W-:Y:S10]  /*5750*/  @!P0 BRA `(.L_x_34) ;  /* 0x000000a800f08947 */ /* 0x00aff40003800000 */
.L_x_323:
[----:B------:R3:W-:Y:S01]  /*5760*/  STL [R1+0xa0], R3 ;  /* 0x0000a00301007387 */ /* 0x0007e20000100800 */
[----:B------:R-:W-:Y:S01]  /*5770*/  ULDC.64 UR6, c[0x0][0x5d0] ;  /* 0x0001740000067ab9 */ /* 0x000fe20000000a00 */
[----:B------:R-:W-:Y:S02]  /*5780*/  ULDC UR8, c[0x0][0x284] ;  /* 0x0000a10000087ab9 */ /* 0x000fe40000000800 */
[----:B---3--:R-:W3:Y:S04]  /*5790*/  LDL.LU R3, [R1+0x80] ;  /* 0x0000800001037983 */ /* 0x008ee80000300800 */
[----:B------:R0:W-:Y:S04]  /*57a0*/  STL [R1+0x9c], R2 ;  /* 0x00009c0201007387 */ /* 0x0001e80000100800 */
[----:B0-----:R-:W2:Y:S04]  /*57b0*/  LDL R2, [R1+0x7c] ;  /* 0x00007c0001027983 */ /* 0x001ea80000100800 */
[----:B-----5:R0:W-:Y:S04]  /*57c0*/  STL [R1+0x98], R0 ;  /* 0x0000980001007387 */ /* 0x0201e80000100800 */
[----:B0-----:R-:W4:Y:S01]  /*57d0*/  LDL R0, [R1+0x70] ;  /* 0x0000700001007983 */ /* 0x001f220000100800 */
[----:B---3--:R-:W-:-:S03]  /*57e0*/  IMAD.SHL.U32 R37, R3, 0x100, RZ ;  /* 0x0000010003257824 */ /* 0x008fc600078e00ff */
[----:B------:R0:W5:Y:S01]  /*57f0*/  LDL.LU R3, [R1+0xa0] ;  /* 0x0000a00001037983 */ /* 0x0001620000300800 */
[----:B--2---:R-:W-:-:S03]  /*5800*/  IMAD.SHL.U32 R34, R2, 0x40, RZ ;  /* 0x0000004002227824 */ /* 0x004fc600078e00ff */
[----:B------:R0:W5:Y:S01]  /*5810*/  LDL.LU R2, [R1+0x9c] ;  /* 0x00009c0001027983 */ /* 0x0001620000300800 */
[----:B----4-:R-:W-:Y:S01]  /*5820*/  SHF.R.S32.HI R38, RZ, 0x1f, R0 ;  /* 0x0000001fff267819 */ /* 0x010fe20000011400 */
[----:B-1----:R-:W-:-:S04]  /*5830*/  IMAD.WIDE.U32 R24, R0, UR6, R32 ;  /* 0x0000000600187c25 */ /* 0x002fc8000f8e0020 */
[----:B------:R-:W-:-:S04]  /*5840*/  IMAD R26, R38, UR6, RZ ;  /* 0x00000006261a7c24 */ /* 0x000fc8000f8e02ff */
[----:B------:R-:W-:Y:S02]  /*5850*/  IMAD R27, R0, UR7, R26 ;  /* 0x00000007001b7c24 */ /* 0x000fe4000f8e021a */
[----:B------:R0:W5:Y:S01]  /*5860*/  LDL.LU R0, [R1+0x98] ;  /* 0x0000980001007983 */ /* 0x0001620000300800 */
[----:B------:R-:W-:-:S04]  /*5870*/  ISETP.GE.AND P0, PT, R34, UR8, PT ;  /* 0x0000000822007c0c */ /* 0x000fc8000bf06270 */
[C---:B------:R-:W-:Y:S02]  /*5880*/  ISETP.GE.OR P0, PT, R37.reuse, R35, P0 ;  /* 0x000000232500720c */ /* 0x040fe40000706670 */
[----:B------:R-:W-:Y:S02]  /*5890*/  SHF.R.S32.HI R36, RZ, 0x1f, R37 ;  /* 0x0000001fff247819 */ /* 0x000fe40000011425 */
[----:B------:R-:W-:-:S04]  /*58a0*/  IADD3 R24, P1, R37, R24, RZ ;  /* 0x0000001825187210 */ /* 0x000fc80007f3e0ff */
[----:B------:R-:W-:-:S05]  /*58b0*/  IADD3.X R25, R36, R25, R27, P1, !PT ;  /* 0x0000001924197210 */ /* 0x000fca0000ffe41b */
[----:B0-----:R-:W-:Y:S05]  /*58c0*/  @P0 BRA `(.L_x_35) ;  /* 0x0000008c00d40947 */ /* 0x001fea0003800000 */
[----:B------:R0:W-:Y:S01]  /*58d0*/  STL.64 [R1+0xa8], R4 ;  /* 0x0000a80401007387 */ /* 0x0001e20000100a00 */
[----:B------:R-:W1:Y:S01]  /*58e0*/  LDC.64 R28, c[0x0][0x5c8] ;  /* 0x00017200ff1c7b82 */ /* 0x000e620000000a00 */
[----:B------:R-:W-:Y:S02]  /*58f0*/  ULDC.64 UR6, c[0x0][0x5c0] ;  /* 0x0001700000067ab9 */ /* 0x000fe40000000a00 */
[----:B0-----:R-:W2:Y:S04]  /*5900*/  LDL.64 R4, [R1+0x88] ;  /* 0x0000880001047983 */ /* 0x001ea80000100a00 */
[----:B-----5:R0:W-:Y:S04]  /*5910*/  STL [R1+0xa0], R3 ;  /* 0x0000a00301007387 */ /* 0x0201e80000100800 */
[----:B0-----:R-:W2:Y:S04]  /*5920*/  LDL.LU R3, [R1+0x7c] ;  /* 0x00007c0001037983 */ /* 0x001ea80000300800 */
[----:B------:R0:W-:Y:S04]  /*5930*/  STL [R1+0x9c], R2 ;  /* 0x00009c0201007387 */ /* 0x0001e80000100800 */
[----:B0-----:R-:W3:Y:S04]  /*5940*/  LDL R2, [R1+0x84] ;  /* 0x0000840001027983 */ /* 0x001ee80000100800 */
[----:B------:R0:W-:Y:S04]  /*5950*/  STL [R1+0x98], R0 ;  /* 0x0000980001007387 */ /* 0x0001e80000100800 */
[----:B0-----:R-:W4:Y:S01]  /*5960*/  LDL R0, [R1+0x90] ;  /* 0x0000900001007983 */ /* 0x001f220000100800 */
[----:B--2---:R-:W-:-:S03]  /*5970*/  IMAD.WIDE R30, R3, 0x40, R4 ;  /* 0x00000040031e7825 */ /* 0x004fc600078e0204 */
[----:B------:R0:W5:Y:S01]  /*5980*/  LDL.LU.64 R4, [R1+0xa8] ;  /* 0x0000a80001047983 */ /* 0x0001620000300a00 */
[-C--:B-1----:R-:W-:Y:S02]  /*5990*/  IMAD R26, R31, R28.reuse, RZ ;  /* 0x0000001c1f1a7224 */ /* 0x082fe400078e02ff */
[C---:B------:R-:W-:Y:S01]  /*59a0*/  IMAD.WIDE.U32 R24, R30.reuse, R28, R24 ;  /* 0x0000001c1e187225 */ /* 0x040fe200078e0018 */
[----:B------:R0:W5:Y:S03]  /*59b0*/  LDL.LU R3, [R1+0xa0] ;  /* 0x0000a00001037983 */ /* 0x0001660000300800 */
[----:B------:R-:W-:Y:S01]  /*59c0*/  IMAD R27, R30, R29, R26 ;  /* 0x0000001d1e1b7224 */ /* 0x000fe200078e021a */
[----:B------:R-:W-:Y:S02]  /*59d0*/  LEA R26, P0, R28, R24, 0x3 ;  /* 0x000000181c1a7211 */ /* 0x000fe400078018ff */
[----:B------:R-:W-:Y:S01]  /*59e0*/  IADD3 R24, P1, R24, UR6, RZ ;  /* 0x0000000618187c10 */ /* 0x000fe2000ff3e0ff */
[----:B------:R-:W-:Y:S01]  /*59f0*/  IMAD.IADD R27, R25, 0x1, R27 ;  /* 0x00000001191b7824 */ /* 0x000fe200078e021b */
[----:B------:R-:W-:-:S04]  /*5a00*/  IADD3 R26, P3, R26, UR6, RZ ;  /* 0x000000061a1a7c10 */ /* 0x000fc8000ff7e0ff */
[----:B------:R-:W-:Y:S01]  /*5a10*/  LEA.HI.X R29, R28, R27, R29, 0x3, P0 ;  /* 0x0000001b1c1d7211 */ /* 0x000fe200000f1c1d */
[----:B---3--:R-:W-:Y:S01]  /*5a20*/  IMAD R28, R2, -0x2, R35 ;  /* 0xfffffffe021c7824 */ /* 0x008fe200078e0223 */
[----:B------:R-:W-:Y:S01]  /*5a30*/  FSETP.NEU.AND P0, PT, RZ, UR31, PT ;  /* 0x0000001fff007c0b */ /* 0x000fe2000bf0d000 */
[----:B------:R0:W5:Y:S01]  /*5a40*/  LDL.LU R2, [R1+0x9c] ;  /* 0x00009c0001027983 */ /* 0x0001620000300800 */
[----:B------:R-:W-:Y:S01]  /*5a50*/  IADD3.X R25, R27, UR7, RZ, P1, !PT ;  /* 0x000000071b197c10 */ /* 0x000fe20008ffe4ff */
[----:B------:R-:W-:Y:S01]  /*5a60*/  BSSY B0, `(.L_x_35) ;  /* 0x00008db000007945 */ /* 0x000fe20003800000 */
[----:B------:R-:W-:Y:S01]  /*5a70*/  IADD3.X R27, R29, UR7, RZ, P3, !PT ;  /* 0x000000071d1b7c10 */ /* 0x000fe20009ffe4ff */
[----:B----4-:R-:W-:Y:S02]  /*5a80*/  IMAD.IADD R39, R0, 0x1, -R34 ;  /* 0x0000000100277824 */ /* 0x010fe400078e0a22 */
[----:B------:R0:W5:Y:S01]  /*5a90*/  LDL.LU R0, [R1+0x98] ;  /* 0x0000980001007983 */ /* 0x0001620000300800 */
[----:B------:R-:W-:-:S05]  /*5aa0*/  IMAD.IADD R34, R28, 0x1, -R37 ;  /* 0x000000011c227824 */ /* 0x000fca00078e0a25 */
[----:B------:R-:W-:Y:S05]  /*5ab0*/  @!P0 BRA `(.L_x_36) ;  /* 0x0000006800dc8947 */ /* 0x000fea0003800000 */
[----:B-----5:R1:W-:Y:S01]  /*5ac0*/  STL [R1+0x98], R0 ;  /* 0x0000980001007387 */ /* 0x0203e20000100800 */
[----:B------:R-:W-:Y:S01]  /*5ad0*/  ULDC.64 UR6, c[0x0][0x5b8] ;  /* 0x00016e0000067ab9 */ /* 0x000fe20000000a00 */
[----:B------:R-:W-:Y:S02]  /*5ae0*/  ULDC.64 UR8, c[0x0][0x5a8] ;  /* 0x00016a0000087ab9 */ /* 0x000fe40000000a00 */
[----:B-1----:R-:W2:Y:S01]  /*5af0*/  LDL.LU R0, [R1+0x70] ;  /* 0x0000700001007983 */ /* 0x002ea20000300800 */
[----:B------:R-:W-:Y:S01]  /*5b00*/  IMAD R28, R38, UR6, RZ ;  /* 0x00000006261c7c24 */ /* 0x000fe2000f8e02ff */
[----:B------:R-:W-:Y:S01]  /*5b10*/  BSSY B1, `(.L_x_37) ;  /* 0x0000011000017945 */ /* 0x000fe20003800000 */
[----:B--2---:R-:W-:-:S04]  /*5b20*/  IMAD.WIDE.U32 R32, R0, UR6, R32 ;  /* 0x0000000600207c25 */ /* 0x004fc8000f8e0020 */
[----:B------:R-:W-:Y:S01]  /*5b30*/  IMAD R29, R0, UR7, R28 ;  /* 0x00000007001d7c24 */ /* 0x000fe2000f8e021c */
[----:B------:R-:W-:Y:S01]  /*5b40*/  IADD3 R32, P0, R37, R32, RZ ;  /* 0x0000002025207210 */ /* 0x000fe20007f1e0ff */
[----:B------:R1:W5:Y:S01]  /*5b50*/  LDL.LU R0, [R1+0x98] ;  /* 0x0000980001007983 */ /* 0x0003620000300800 */
[----:B------:R-:W-:Y:S02]  /*5b60*/  ULDC.64 UR6, c[0x0][0x5b0] ;  /* 0x00016c0000067ab9 */ /* 0x000fe40000000a00 */
[----:B------:R-:W-:Y:S01]  /*5b70*/  IADD3.X R33, R36, R33, R29, P0, !PT ;  /* 0x0000002124217210 */ /* 0x000fe200007fe41d */
[----:B------:R-:W-:Y:S01]  /*5b80*/  IMAD R35, R31, UR6, RZ ;  /* 0x000000061f237c24 */ /* 0x000fe2000f8e02ff */
[----:B------:R-:W-:Y:S01]  /*5b90*/  ISETP.GE.AND P0, PT, R39, 0x1, PT ;  /* 0x000000012700780c */ /* 0x000fe20003f06270 */
[----:B------:R-:W-:-:S03]  /*5ba0*/  IMAD.WIDE.U32 R28, R30, UR6, R32 ;  /* 0x000000061e1c7c25 */ /* 0x000fc6000f8e0020 */
[----:B------:R-:W-:Y:S01]  /*5bb0*/  ISETP.LT.OR P4, PT, R34, 0x1, !P0 ;  /* 0x000000012200780c */ /* 0x000fe20004781670 */
[----:B------:R-:W-:Y:S01]  /*5bc0*/  IMAD R35, R30, UR7, R35 ;  /* 0x000000071e237c24 */ /* 0x000fe2000f8e0223 */
[----:B------:R-:W-:-:S04]  /*5bd0*/  IADD3 R28, P1, R28, UR8, RZ ;  /* 0x000000081c1c7c10 */ /* 0x000fc8000ff3e0ff */
[--C-:B------:R-:W-:Y:S02]  /*5be0*/  IADD3.X R29, R29, UR9, R35.reuse, P1, !PT ;  /* 0x000000091d1d7c10 */ /* 0x100fe40008ffe423 */
[----:B------:R-:W-:-:S05]  /*5bf0*/  PRMT R35, RZ, 0x7610, R35 ;  /* 0x00007610ff237816 */ /* 0x000fca0000000023 */
[----:B-1----:R-:W-:Y:S05]  /*5c00*/  @P4 BRA `(.L_x_38) ;  /* 0x0000000000044947 */ /* 0x002fea0003800000 */
[----:B------:R1:W5:Y:S02]  /*5c10*/  LDG.E.U8 R35, desc[UR20][R28.64] ;  /* 0x000000141c237981 */ /* 0x000364000c1e1100 */
.L_x_38:
[----:B------:R-:W-:Y:S05]  /*5c20*/  BSYNC B1 ;  /* 0x0000000000017941 */ /* 0x000fea0003800000 */
.L_x_37:
[----:B-----5:R-:W-:Y:S01]  /*5c30*/  LOP3.LUT R35, R35, 0xff, RZ, 0xc0, !PT ;  /* 0x000000ff23237812 */ /* 0x020fe200078ec0ff */
[----:B------:R-:W-:Y:S01]  /*5c40*/  BSSY B1, `(.L_x_39) ;  /* 0x000000b000017945 */ /* 0x000fe20003800000 */
[----:B------:R-:W-:Y:S02]  /*5c50*/  ISETP.LT.OR P3, PT, R34, 0x2, !P0 ;  /* 0x000000022200780c */ /* 0x000fe40004761670 */
[----:B------:R-:W-:-:S05]  /*5c60*/  F2FP.F16.E5M2.UNPACK_B R35, R35 ;  /* 0x00000023ff23723e */ /* 0x000fca00020004ff */
[----:B------:R-:W-:-:S05]  /*5c70*/  HADD2.F32 R35, -RZ, R35.H0_H0 ;  /* 0x20000023ff237230 */ /* 0x000fca0000004100 */
[----:B------:R-:W-:-:S04]  /*5c80*/  FMUL R35, R35, UR31 ;  /* 0x0000001f23237c20 */ /* 0x000fc80008400000 */
[----:B------:R-:W-:-:S05]  /*5c90*/  FFMA R35, R228, UR32, R35 ;  /* 0x00000020e4237c23 */ /* 0x000fca0008000023 */
[----:B------:R-:W-:Y:S02]  /*5ca0*/  F2FP.SATFINITE.E5M2.F32.PACK_AB_MERGE_C R37, RZ, R35, RZ ;  /* 0x00000023ff25723e */ /* 0x000fe400048060ff */
[----:B------:R-:W-:-:S03]  /*5cb0*/  PRMT R35, RZ, 0x7610, R35 ;  /* 0x00007610ff237816 */ /* 0x000fc60000000023 */
[----:B------:R2:W-:Y:S01]  /*5cc0*/  @!P4 STG.E.U8 desc[UR20][R24.64], R37 ;  /* 0x000000251800c986 */ /* 0x0005e2000c101114 */
[----:B------:R-:W-:Y:S05]  /*5cd0*/  @P3 BRA `(.L_x_40) ;  /* 0x0000000000043947 */ /* 0x000fea0003800000 */
[----:B------:R3:W5:Y:S02]  /*5ce0*/  LDG.E.U8 R35, desc[UR20][R28.64+0x1] ;  /* 0x000001141c237981 */ /* 0x000764000c1e1100 */
.L_x_40:
[----:B------:R-:W-:Y:S05]  /*5cf0*/  BSYNC B1 ;  /* 0x0000000000017941 */ /* 0x000fea0003800000 */
.L_x_39:
[----:B-----5:R-:W-:Y:S01]  /*5d00*/  LOP3.LUT R35, R35, 0xff, RZ, 0xc0, !PT ;  /* 0x000000ff23237812 */ /* 0x020fe200078ec0ff */
[----:B------:R-:W-:Y:S01]  /*5d10*/  BSSY B1, `(.L_x_41) ;  /* 0x0000013000017945 */ /* 0x000fe20003800000 */
[----:B--2---:R-:W-:Y:S02]  /*5d20*/  IADD3 R37, P1, R30, 0x8, RZ ;  /* 0x000000081e257810 */ /* 0x004fe40007f3e0ff */
[----:B------:R-:W-:-:S03]  /*5d30*/  F2FP.F16.E5M2.UNPACK_B R35, R35 ;  /* 0x00000023ff23723e */ /* 0x000fc600020004ff */
[----:B------:R-:W-:Y:S01]  /*5d40*/  IMAD.X R31, RZ, RZ, R31, P1 ;  /* 0x000000ffff1f7224 */ /* 0x000fe200008e061f */
[----:B------:R-:W-:Y:S01]  /*5d50*/  ISETP.GE.AND P1, PT, R39, 0x9, PT ;  /* 0x000000092700780c */ /* 0x000fe20003f26270 */
[----:B------:R-:W-:Y:S02]  /*5d60*/  HADD2.F32 R35, -RZ, R35.H0_H0 ;  /* 0x20000023ff237230 */ /* 0x000fe40000004100 */
[----:B------:R-:W-:Y:S01]  /*5d70*/  IMAD R36, R31, UR6, RZ ;  /* 0x000000061f247c24 */ /* 0x000fe2000f8e02ff */
[----:B------:R-:W-:Y:S01]  /*5d80*/  ISETP.LT.OR P5, PT, R34, 0x1, !P1 ;  /* 0x000000012200780c */ /* 0x000fe20004fa1670 */
[----:B------:R-:W-:-:S04]  /*5d90*/  IMAD.WIDE.U32 R32, R37, UR6, R32 ;  /* 0x0000000625207c25 */ /* 0x000fc8000f8e0020 */
[----:B------:R-:W-:Y:S01]  /*5da0*/  FMUL R30, R35, UR31 ;  /* 0x0000001f231e7c20 */ /* 0x000fe20008400000 */
[----:B------:R-:W-:-:S03]  /*5db0*/  IMAD R37, R37, UR7, R36 ;  /* 0x0000000725257c24 */ /* 0x000fc6000f8e0224 */
[----:B------:R-:W-:Y:S01]  /*5dc0*/  FFMA R227, R227, UR32, R30 ;  /* 0x00000020e3e37c23 */ /* 0x000fe2000800001e */
[----:B------:R-:W-:Y:S02]  /*5dd0*/  IADD3 R30, P4, R32, UR8, RZ ;  /* 0x00000008201e7c10 */ /* 0x000fe4000ff9e0ff */
[----:B------:R-:W-:Y:S02]  /*5de0*/  PRMT R32, RZ, 0x7610, R32 ;  /* 0x00007610ff207816 */ /* 0x000fe40000000020 */
[----:B------:R-:W-:Y:S02]  /*5df0*/  F2FP.SATFINITE.E5M2.F32.PACK_AB_MERGE_C R227, RZ, R227, RZ ;  /* 0x000000e3ffe3723e */ /* 0x000fe400048060ff */
[----:B------:R-:W-:-:S03]  /*5e00*/  IADD3.X R31, R33, UR9, R37, P4, !PT ;  /* 0x00000009211f7c10 */ /* 0x000fc6000a7fe425 */
[----:B------:R2:W-:Y:S01]  /*5e10*/  @!P3 STG.E.U8 desc[UR20][R24.64+0x1], R227 ;  /* 0x000001e31800b986 */ /* 0x0005e2000c101114 */
[----:B------:R-:W-:Y:S05]  /*5e20*/  @P5 BRA `(.L_x_42) ;  /* 0x0000000000045947 */ /* 0x000fea0003800000 */
[----:B------:R4:W5:Y:S02]  /*5e30*/  LDG.E.U8 R32, desc[UR20][R30.64] ;  /* 0x000000141e207981 */ /* 0x000964000c1e1100 */
.L_x_42:
[----:B------:R-:W-:Y:S05]  /*5e40*/  BSYNC B1 ;  /* 0x0000000000017941 */ /* 0x000fea0003800000 */
.L_x_41:
[----:B-----5:R-:W-:Y:S01]  /*5e50*/  LOP3.LUT R32, R32, 0xff, RZ, 0xc0, !PT ;  /* 0x000000ff20207812 */ /* 0x020fe200078ec0ff */
[----:B------:R-:W-:Y:S01]  /*5e60*/  BSSY B1, `(.L_x_43) ;  /* 0x000000b000017945 */ /* 0x000fe20003800000 */
[----:B------:R-:W-:Y:S02]  /*5e70*/  ISETP.LT.OR P3, PT, R34, 0x2, !P1 ;  /* 0x000000022200780c */ /* 0x000fe40004f61670 */
[----:B------:R-:W-:-:S05]  /*5e80*/  F2FP.F16.E5M2.UNPACK_B R32, R32 ;  /* 0x00000020ff20723e */ /* 0x000fca00020004ff */
[----:B------:R-:W-:-:S05]  /*5e90*/  HADD2.F32 R32, -RZ, R32.H0_H0 ;  /* 0x20000020ff207230 */ /* 0x000fca0000004100 */
[----:B------:R-:W-:Y:S01]  /*5ea0*/  FMUL R33, R32, UR31 ;  /* 0x0000001f20217c20 */ /* 0x000fe20008400000 */
[----:B------:R-:W-:-:S03]  /*5eb0*/  PRMT R32, RZ, 0x7610, R32 ;  /* 0x00007610ff207816 */ /* 0x000fc60000000020 */
[----:B------:R-:W-:-:S05]  /*5ec0*/  FFMA R33, R226, UR32, R33 ;  /* 0x00000020e2217c23 */ /* 0x000fca0008000021 */
[----:B------:R-:W-:-:S05]  /*5ed0*/  F2FP.SATFINITE.E5M2.F32.PACK_AB_MERGE_C R33, RZ, R33, RZ ;  /* 0x00000021ff21723e */ /* 0x000fca00048060ff */
[----:B------:R0:W-:Y:S01]  /*5ee0*/  @!P5 STG.E.U8 desc[UR20][R26.64], R33 ;  /* 0x000000211a00d986 */ /* 0x0001e2000c101114 */
[----:B------:R-:W-:Y:S05]  /*5ef0*/  @P3 BRA `(.L_x_44) ;  /* 0x0000000000043947 */ /* 0x000fea0003800000 */
[----:B------:R0:W5:Y:S02]  /*5f00*/  LDG.E.U8 R32, desc[UR20][R30.64+0x1] ;  /* 0x000001141e207981 */ /* 0x000164000c1e1100 */
.L_x_44:
[----:B------:R-:W-:Y:S05]  /*5f10*/  BSYNC B1 ;  /* 0x0000000000017941 */ /* 0x000fea0003800000 */
.L_x_43:
[----:B-----5:R-:W-:Y:S01]  /*5f20*/  LOP3.LUT R32, R32, 0xff, RZ, 0xc0, !PT ;  /* 0x000000ff20207812 */ /* 0x020fe200078ec0ff */
[----:B------:R-:W-:Y:S01]  /*5f30*/  BSSY B1, `(.L_x_45) ;  /* 0x000000b000017945 */ /* 0x000fe20003800000 */
[----:B------:R-:W-:Y:S02]  /*5f40*/  ISETP.LT.OR P4, PT, R34, 0x9, !P0 ;  /* 0x000000092200780c */ /* 0x000fe40004781670 */
[----:B------:R-:W-:-:S05]  /*5f50*/  F2FP.F16.E5M2.UNPACK_B R32, R32 ;  /* 0x00000020ff20723e */ /* 0x000fca00020004ff */
[----:B------:R-:W-:-:S05]  /*5f60*/  HADD2.F32 R32, -RZ, R32.H0_H0 ;  /* 0x20000020ff207230 */ /* 0x000fca0000004100 */
[----:B------:R-:W-:-:S04]  /*5f70*/  FMUL R32, R32, UR31 ;  /* 0x0000001f20207c20 */ /* 0x000fc80008400000 */
[----:B------:R-:W-:-:S05]  /*5f80*/  FFMA R32, R225, UR32, R32 ;  /* 0x00000020e1207c23 */ /* 0x000fca0008000020 */
[----:B0-----:R-:W-:Y:S02]  /*5f90*/  F2FP.SATFINITE.E5M2.F32.PACK_AB_MERGE_C R33, RZ, R32, RZ ;  /* 0x00000020ff21723e */ /* 0x001fe400048060ff */
[----:B------:R-:W-:-:S03]  /*5fa0*/  PRMT R32, RZ, 0x7610, R32 ;  /* 0x00007610ff207816 */ /* 0x000fc60000000020 */
[----:B------:R0:W-:Y:S01]  /*5fb0*/  @!P3 STG.E.U8 desc[UR20][R26.64+0x1], R33 ;  /* 0x000001211a00b986 */ /* 0x0001e2000c101114 */
[----:B------:R-:W-:Y:S05]  /*5fc0*/  @P4 BRA `(.L_x_46) ;  /* 0x0000000000044947 */ /* 0x000fea0003800000 */
[----:B------:R0:W5:Y:S02]  /*5fd0*/  LDG.E.U8 R32, desc[UR20][R28.64+0x8] ;  /* 0x000008141c207981 */ /* 0x000164000c1e1100 */
.L_x_46:
[----:B------:R-:W-:Y:S05]  /*5fe0*/  BSYNC B1 ;  /* 0x0000000000017941 */ /* 0x000fea0003800000 */
.L_x_45:
[----:B-----5:R-:W-:Y:S01]  /*5ff0*/  LOP3.LUT R32, R32, 0xff, RZ, 0xc0, !PT ;  /* 0x000000ff20207812 */ /* 0x020fe200078ec0ff */
[----:B------:R-:W-:Y:S01]  /*6000*/  BSSY B1, `(.L_x_47) ;  /* 0x000000b000017945 */ /* 0x000fe20003800000 */
[----:B------:R-:W-:Y:S02]  /*6010*/  ISETP.LT.OR P3, PT, R34, 0xa, !P0 ;  /* 0x0000000a2200780c */ /* 0x000fe40004761670 */
[----:B------:R-:W-:-:S05]  /*6020*/  F2FP.F16.E5M2.UNPACK_B R32, R32 ;  /* 0x00000020ff20723e */ /* 0x000fca00020004ff */
[----:B------:R-:W-:-:S05]  /*6030*/  HADD2.F32 R32, -RZ, R32.H0_H0 ;  /* 0x20000020ff207230 */ /* 0x000fca0000004100 */
[----:B0-----:R-:W-:Y:S01]  /*6040*/  FMUL R33, R32, UR31 ;  /* 0x0000001f20217c20 */ /* 0x001fe20008400000 */
[----:B------:R-:W-:-:S03]  /*6050*/  PRMT R32, RZ, 0x7610, R32 ;  /* 0x00007610ff207816 */ /* 0x000fc60000000020 */
[----:B------:R-:W-:-:S05]  /*6060*/  FFMA R33, R224, UR32, R33 ;  /* 0x00000020e0217c23 */ /* 0x000fca0008000021 */
[----:B------:R-:W-:-:S05]  /*6070*/  F2FP.SATFINITE.E5M2.F32.PACK_AB_MERGE_C R33, RZ, R33, RZ ;  /* 0x00000021ff21723e */ /* 0x000fca00048060ff */
[----:B------:R0:W-:Y:S01]  /*6080*/  @!P4 STG.E.U8 desc[UR20][R24.64+0x8], R33 ;  /* 0x000008211800c986 */ /* 0x0001e2000c101114 */
[----:B------:R-:W-:Y:S05]  /*6090*/  @P3 BRA `(.L_x_48) ;  /* 0x0000000000043947 */ /* 0x000fea0003800000 */
[----:B------:R0:W5:Y:S02]  /*60a0*/  LDG.E.U8 R32, desc[UR20][R28.64+0x9] ;  /* 0x000009141c207981 */ /* 0x000164000c1e1100 */
.L_x_48:
[----:B------:R-:W-:Y:S05]  /*60b0*/  BSYNC B1 ;  /* 0x0000000000017941 */ /* 0x000fea0003800000 */
.L_x_47:
        /* <DEDUP_REMOVED lines=12> */
.L_x_50:
[----:B------:R-:W-:Y:S05]  /*6180*/  BSYNC B1 ;  /* 0x0000000000017941 */ /* 0x000fea0003800000 */
.L_x_49:
        /* <DEDUP_REMOVED lines=12> */
.L_x_52:
[----:B------:R-:W-:Y:S05]  /*6250*/  BSYNC B1 ;  /* 0x0000000000017941 */ /* 0x000fea0003800000 */
.L_x_51:
        /* <DEDUP_REMOVED lines=12> */
.L_x_54:
[----:B------:R-:W-:Y:S05]  /*6320*/  BSYNC B1 ;  /* 0x0000000000017941 */ /* 0x000fea0003800000 */
.L_x_53:
        /* <DEDUP_REMOVED lines=12> */
.L_x_56:
[----:B------:R-:W-:Y:S05]  /*63f0*/  BSYNC B1 ;  /* 0x0000000000017941 */ /* 0x000fea0003800000 */
.L_x_55:
        /* <DEDUP_REMOVED lines=12> */
.L_x_58:
[----:B------:R-:W-:Y:S05]  /*64c0*/  BSYNC B1 ;  /* 0x0000000000017941 */ /* 0x000fea0003800000 */
.L_x_57:
        /* <DEDUP_REMOVED lines=12> */
.L_x_60:
[----:B------:R-:W-:Y:S05]  /*6590*/  BSYNC B1 ;  /* 0x0000000000017941 */ /* 0x000fea0003800000 */
.L_x_59:
        /* <DEDUP_REMOVED lines=12> */
.L_x_62:
[----:B------:R-:W-:Y:S05]  /*6660*/  BSYNC B1 ;  /* 0x0000000000017941 */ /* 0x000fea0003800000 */
.L_x_61:
        /* <DEDUP_REMOVED lines=12> */
.L_x_64:
[----:B------:R-:W-:Y:S05]  /*6730*/  BSYNC B1 ;  /* 0x0000000000017941 */ /* 0x000fea0003800000 */
.L_x_63:
        /* <DEDUP_REMOVED lines=12> */
.L_x_66:
[----:B------:R-:W-:Y:S05]  /*6800*/  BSYNC B1 ;  /* 0x0000000000017941 */ /* 0x000fea0003800000 */
.L_x_65:
        /* <DEDUP_REMOVED lines=12> */
.L_x_68:
[----:B------:R-:W-:Y:S05]  /*68d0*/  BSYNC B1 ;  /* 0x0000000000017941 */ /* 0x000fea0003800000 */
.L_x_67:
        /* <DEDUP_REMOVED lines=12> */
.L_x_70:
[----:B------:R-:W-:Y:S05]  /*69a0*/  BSYNC B1 ;  /* 0x0000000000017941 */ /* 0x000fea0003800000 */
.L_x_69:
        /* <DEDUP_REMOVED lines=12> */
.L_x_72:
[----:B------:R-:W-:Y:S05]  /*6a70*/  BSYNC B1 ;  /* 0x0000000000017941 */ /* 0x000fea0003800000 */
.L_x_71:
        /* <DEDUP_REMOVED lines=12> */
.L_x_74:
[----:B------:R-:W-:Y:S05]  /*6b40*/  BSYNC B1 ;  /* 0x0000000000017941 */ /* 0x000fea0003800000 */
.L_x_73:
        /* <DEDUP_REMOVED lines=12> */
.L_x_76:
[----:B------:R-:W-:Y:S05]  /*6c10*/  BSYNC B1 ;  /* 0x0000000000017941 */ /* 0x000fea0003800000 */
.L_x_75:
        /* <DEDUP_REMOVED lines=12> */
.L_x_78:
[----:B------:R-:W-:Y:S05]  /*6ce0*/  BSYNC B1 ;  /* 0x0000000000017941 */ /* 0x000fea0003800000 */
.L_x_77:
        /* <DEDUP_REMOVED lines=12> */
.L_x_80:
[----:B------:R-:W-:Y:S05]  /*6db0*/  BSYNC B1 ;  /* 0x0000000000017941 */ /* 0x000fea0003800000 */
.L_x_79:
        /* <DEDUP_REMOVED lines=12> */
.L_x_82:
[----:B------:R-:W-:Y:S05]  /*6e80*/  BSYNC B1 ;  /* 0x0000000000017941 */ /* 0x000fea0003800000 */
.L_x_81:
        /* <DEDUP_REMOVED lines=12> */
.L_x_84:
[----:B------:R-:W-:Y:S05]  /*6f50*/  BSYNC B1 ;  /* 0x0000000000017941 */ /* 0x000fea0003800000 */
.L_x_83:
        /* <DEDUP_REMOVED lines=12> */
.L_x_86:
[----:B------:R-:W-:Y:S05]  /*7020*/  BSYNC B1 ;  /* 0x0000000000017941 */ /* 0x000fea0003800000 */
.L_x_85:
        /* <DEDUP_REMOVED lines=12> */
.L_x_88:
[----:B------:R-:W-:Y:S05]  /*70f0*/  BSYNC B1 ;  /* 0x0000000000017941 */ /* 0x000fea0003800000 */
.L_x_87:
        /* <DEDUP_REMOVED lines=12> */
.L_x_90:
[----:B------:R-:W-:Y:S05]  /*71c0*/  BSYNC B1 ;  /* 0x0000000000017941 */ /* 0x000fea0003800000 */
.L_x_89:
        /* <DEDUP_REMOVED lines=12> */
.L_x_92:
[----:B------:R-:W-:Y:S05]  /*7290*/  BSYNC B1 ;  /* 0x0000000000017941 */ /* 0x000fea0003800000 */
.L_x_91:
        /* <DEDUP_REMOVED lines=12> */
.L_x_94:
[----:B------:R-:W-:Y:S05]  /*7360*/  BSYNC B1 ;  /* 0x0000000000017941 */ /* 0x000fea0003800000 */
.L_x_93:
        /* <DEDUP_REMOVED lines=12> */
.L_x_96:
[----:B------:R-:W-:Y:S05]  /*7430*/  BSYNC B1 ;  /* 0x0000000000017941 */ /* 0x000fea0003800000 */
.L_x_95:
        /* <DEDUP_REMOVED lines=12> */
.L_x_98:
[----:B------:R-:W-:Y:S05]  /*7500*/  BSYNC B1 ;  /* 0x0000000000017941 */ /* 0x000fea0003800000 */
.L_x_97:
        /* <DEDUP_REMOVED lines=12> */
.L_x_100:
[----:B------:R-:W-:Y:S05]  /*75d0*/  BSYNC B1 ;  /* 0x0000000000017941 */ /* 0x000fea0003800000 */
.L_x_99:
        /* <DEDUP_REMOVED lines=12> */
.L_x_102:
[----:B------:R-:W-:Y:S05]  /*76a0*/  BSYNC B1 ;  /* 0x0000000000017941 */ /* 0x000fea0003800000 */
.L_x_101:
        /* <DEDUP_REMOVED lines=12> */
.L_x_104:
[----:B------:R-:W-:Y:S05]  /*7770*/  BSYNC B1 ;  /* 0x0000000000017941 */ /* 0x000fea0003800000 */
.L_x_103:
        /* <DEDUP_REMOVED lines=12> */
.L_x_106:
[----:B------:R-:W-:Y:S05]  /*7840*/  BSYNC B1 ;  /* 0x0000000000017941 */ /* 0x000fea0003800000 */
.L_x_105:
        /* <DEDUP_REMOVED lines=12> */
.L_x_108:
[----:B------:R-:W-:Y:S05]  /*7910*/  BSYNC B1 ;  /* 0x0000000000017941 */ /* 0x000fea0003800000 */
.L_x_107:
        /* <DEDUP_REMOVED lines=12> */
.L_x_110:
[----:B------:R-:W-:Y:S05]  /*79e0*/  BSYNC B1 ;  /* 0x0000000000017941 */ /* 0x000fea0003800000 */
.L_x_109:
        /* <DEDUP_REMOVED lines=12> */
.L_x_112:
[----:B------:R-:W-:Y:S05]  /*7ab0*/  BSYNC B1 ;  /* 0x0000000000017941 */ /* 0x000fea0003800000 */
.L_x_111:
        /* <DEDUP_REMOVED lines=12> */
.L_x_114:
[----:B------:R-:W-:Y:S05]  /*7b80*/  BSYNC B1 ;  /* 0x0000000000017941 */ /* 0x000fea0003800000 */
.L_x_113:
        /* <DEDUP_REMOVED lines=12> */
.L_x_116:
[----:B------:R-:W-:Y:S05]  /*7c50*/  BSYNC B1 ;  /* 0x0000000000017941 */ /* 0x000fea0003800000 */
.L_x_115:
        /* <DEDUP_REMOVED lines=12> */
.L_x_118:
[----:B------:R-:W-:Y:S05]  /*7d20*/  BSYNC B1 ;  /* 0x0000000000017941 */ /* 0x000fea0003800000 */
.L_x_117:
        /* <DEDUP_REMOVED lines=12> */
.L_x_120:
[----:B------:R-:W-:Y:S05]  /*7df0*/  BSYNC B1 ;  /* 0x0000000000017941 */ /* 0x000fea0003800000 */
.L_x_119:
        /* <DEDUP_REMOVED lines=12> */
.L_x_122:
[----:B------:R-:W-:Y:S05]  /*7ec0*/  BSYNC B1 ;  /* 0x0000000000017941 */ /* 0x000fea0003800000 */
.L_x_121:
        /* <DEDUP_REMOVED lines=12> */
.L_x_124:
[----:B------:R-:W-:Y:S05]  /*7f90*/  BSYNC B1 ;  /* 0x0000000000017941 */ /* 0x000fea0003800000 */
.L_x_123:
        /* <DEDUP_REMOVED lines=12> */
.L_x_126:
[----:B------:R-:W-:Y:S05]  /*8060*/  BSYNC B1 ;  /* 0x0000000000017941 */ /* 0x000fea0003800000 */
.L_x_125:
        /* <DEDUP_REMOVED lines=12> */
.L_x_128:
[----:B------:R-:W-:Y:S05]  /*8130*/  BSYNC B1 ;  /* 0x0000000000017941 */ /* 0x000fea0003800000 */
.L_x_127:
        /* <DEDUP_REMOVED lines=12> */
.L_x_130:
[----:B------:R-:W-:Y:S05]  /*8200*/  BSYNC B1 ;  /* 0x0000000000017941 */ /* 0x000fea0003800000 */
.L_x_129:
        /* <DEDUP_REMOVED lines=12> */
.L_x_132:
[----:B------:R-:W-:Y:S05]  /*82d0*/  BSYNC B1 ;  /* 0x0000000000017941 */ /* 0x000fea0003800000 */
.L_x_131:
        /* <DEDUP_REMOVED lines=12> */
.L_x_134:
[----:B------:R-:W-:Y:S05]  /*83a0*/  BSYNC B1 ;  /* 0x0000000000017941 */ /* 0x000fea0003800000 */
.L_x_133:
        /* <DEDUP_REMOVED lines=12> */
.L_x_136:
[----:B------:R-:W-:Y:S05]  /*8470*/  BSYNC B1 ;  /* 0x0000000000017941 */ /* 0x000fea0003800000 */
.L_x_135:
        /* <DEDUP_REMOVED lines=12> */
.L_x_138:
[----:B------:R-:W-:Y:S05]  /*8540*/  BSYNC B1 ;  /* 0x0000000000017941 */ /* 0x000fea0003800000 */
.L_x_137:
        /* <DEDUP_REMOVED lines=12> */
.L_x_140:
[----:B------:R-:W-:Y:S05]  /*8610*/  BSYNC B1 ;  /* 0x0000000000017941 */ /* 0x000fea0003800000 */
.L_x_139:
        /* <DEDUP_REMOVED lines=12> */
.L_x_142:
[----:B------:R-:W-:Y:S05]  /*86e0*/  BSYNC B1 ;  /* 0x0000000000017941 */ /* 0x000fea0003800000 */
.L_x_141:
        /* <DEDUP_REMOVED lines=12> */
.L_x_144:
[----:B------:R-:W-:Y:S05]  /*87b0*/  BSYNC B1 ;  /* 0x0000000000017941 */ /* 0x000fea0003800000 */
.L_x_143:
        /* <DEDUP_REMOVED lines=12> */
.L_x_146:
[----:B------:R-:W-:Y:S05]  /*8880*/  BSYNC B1 ;  /* 0x0000000000017941 */ /* 0x000fea0003800000 */
.L_x_145:
        /* <DEDUP_REMOVED lines=12> */
.L_x_148:
[----:B------:R-:W-:Y:S05]  /*8950*/  BSYNC B1 ;  /* 0x0000000000017941 */ /* 0x000fea0003800000 */
.L_x_147:
        /* <DEDUP_REMOVED lines=12> */
.L_x_150:
[----:B------:R-:W-:Y:S05]  /*8a20*/  BSYNC B1 ;  /* 0x0000000000017941 */ /* 0x000fea0003800000 */
.L_x_149:
        /* <DEDUP_REMOVED lines=12> */
.L_x_152:
[----:B------:R-:W-:Y:S05]  /*8af0*/  BSYNC B1 ;  /* 0x0000000000017941 */ /* 0x000fea0003800000 */
.L_x_151:
        /* <DEDUP_REMOVED lines=12> */
.L_x_154:
[----:B------:R-:W-:Y:S05]  /*8bc0*/  BSYNC B1 ;  /* 0x0000000000017941 */ /* 0x000fea0003800000 */
.L_x_153:
        /* <DEDUP_REMOVED lines=12> */
.L_x_156:
[----:B------:R-:W-:Y:S05]  /*8c90*/  BSYNC B1 ;  /* 0x0000000000017941 */ /* 0x000fea0003800000 */
.L_x_155:
        /* <DEDUP_REMOVED lines=12> */
.L_x_158:
[----:B------:R-:W-:Y:S05]  /*8d60*/  BSYNC B1 ;  /* 0x0000000000017941 */ /* 0x000fea0003800000 */
.L_x_157:
        /* <DEDUP_REMOVED lines=12> */
.L_x_160:
[----:B------:R-:W-:Y:S05]  /*8e30*/  BSYNC B1 ;  /* 0x0000000000017941 */ /* 0x000fea0003800000 */
.L_x_159:
        /* <DEDUP_REMOVED lines=12> */
.L_x_162:
[----:B------:R-:W-:Y:S05]  /*8f00*/  BSYNC B1 ;  /* 0x0000000000017941 */ /* 0x000fea0003800000 */
.L_x_161:
        /* <DEDUP_REMOVED lines=12> */
.L_x_164:
[----:B------:R-:W-:Y:S05]  /*8fd0*/  BSYNC B1 ;  /* 0x0000000000017941 */ /* 0x000fea0003800000 */
.L_x_163:
        /* <DEDUP_REMOVED lines=12> */
.L_x_166:
[----:B------:R-:W-:Y:S05]  /*90a0*/  BSYNC B1 ;  /* 0x0000000000017941 */ /* 0x000fea0003800000 */
.L_x_165:
        /* <DEDUP_REMOVED lines=12> */
.L_x_168:
[----:B------:R-:W-:Y:S05]  /*9170*/  BSYNC B1 ;  /* 0x0000000000017941 */ /* 0x000fea0003800000 */
.L_x_167:
        /* <DEDUP_REMOVED lines=12> */
.L_x_170:
[----:B------:R-:W-:Y:S05]  /*9240*/  BSYNC B1 ;  /* 0x0000000000017941 */ /* 0x000fea0003800000 */
.L_x_169:
        /* <DEDUP_REMOVED lines=12> */
.L_x_172:
[----:B------:R-:W-:Y:S05]  /*9310*/  BSYNC B1 ;  /* 0x0000000000017941 */ /* 0x000fea0003800000 */
.L_x_171:
        /* <DEDUP_REMOVED lines=12> */
.L_x_174:
[----:B------:R-:W-:Y:S05]  /*93e0*/  BSYNC B1 ;  /* 0x0000000000017941 */ /* 0x000fea0003800000 */
.L_x_173:
        /* <DEDUP_REMOVED lines=12> */
.L_x_176:
[----:B------:R-:W-:Y:S05]  /*94b0*/  BSYNC B1 ;  /* 0x0000000000017941 */ /* 0x000fea0003800000 */
.L_x_175:
        /* <DEDUP_REMOVED lines=12> */
.L_x_178:
[----:B------:R-:W-:Y:S05]  /*9580*/  BSYNC B1 ;  /* 0x0000000000017941 */ /* 0x000fea0003800000 */
.L_x_177:
        /* <DEDUP_REMOVED lines=12> */
.L_x_180:
[----:B------:R-:W-:Y:S05]  /*9650*/  BSYNC B1 ;  /* 0x0000000000017941 */ /* 0x000fea0003800000 */
.L_x_179:
        /* <DEDUP_REMOVED lines=12> */
.L_x_182:
[----:B------:R-:W-:Y:S05]  /*9720*/  BSYNC B1 ;  /* 0x0000000000017941 */ /* 0x000fea0003800000 */
.L_x_181:
        /* <DEDUP_REMOVED lines=12> */
.L_x_184:
[----:B------:R-:W-:Y:S05]  /*97f0*/  BSYNC B1 ;  /* 0x0000000000017941 */ /* 0x000fea0003800000 */
.L_x_183:
        /* <DEDUP_REMOVED lines=12> */
.L_x_186:
[----:B------:R-:W-:Y:S05]  /*98c0*/  BSYNC B1 ;  /* 0x0000000000017941 */ /* 0x000fea0003800000 */
.L_x_185:
        /* <DEDUP_REMOVED lines=12> */
.L_x_188:
[----:B------:R-:W-:Y:S05]  /*9990*/  BSYNC B1 ;  /* 0x0000000000017941 */ /* 0x000fea0003800000 */
.L_x_187:
        /* <DEDUP_REMOVED lines=12> */
.L_x_190:
[----:B------:R-:W-:Y:S05]  /*9a60*/  BSYNC B1 ;  /* 0x0000000000017941 */ /* 0x000fea0003800000 */
.L_x_189:
        /* <DEDUP_REMOVED lines=12> */
.L_x_192:
[----:B------:R-:W-:Y:S05]  /*9b30*/  BSYNC B1 ;  /* 0x0000000000017941 */ /* 0x000fea0003800000 */
.L_x_191:
[----:B-----5:R-:W-:Y:S01]  /*9b40*/  LOP3.LUT R32, R32, 0xff, RZ, 0xc0, !PT ;  /* 0x000000ff20207812 */ /* 0x020fe200078ec0ff */
[----:B------:R-:W-:Y:S01]  /*9b50*/  BSSY B1, `(.L_x_193) ;  /* 0x000000b000017945 */ /* 0x000fe20003800000 */
[----:B------:R-:W-:Y:S02]  /*9b60*/  ISETP.LT.OR P4, PT, R34, 0x99, !P1 ;  /* 0x000000992200780c */ /* 0x000fe40004f81670 */
[----:B------:R-:W-:-:S05]  /*9b70*/  F2FP.F16.E5M2.UNPACK_B R32, R32 ;  /* 0x00000020ff20723e */ /* 0x000fca00020004ff */
[----:B------:R-:W-:-:S05]  /*9b80*/  HADD2.F32 R32, -RZ, R32.H0_H0 ;  /* 0x20000020ff207230 */ /* 0x000fca0000004100 */
[----:B------:R-:W-:-:S04]  /*9b90*/  FMUL R32, R32, UR31 ;  /* 0x0000001f20207c20 */ /* 0x000fc80008400000 */
[----:B------:R-:W-:Y:S01]  /*9ba0*/  FFMA R32, R23, UR32, R32 ;  /* 0x0000002017207c23 */ /* 0x000fe20008000020 */
[----:B------:R-:W-:-:S04]  /*9bb0*/  PRMT R23, RZ, 0x7610, R23 ;  /* 0x00007610ff177816 */ /* 0x000fc80000000017 */
[----:B0-----:R-:W-:-:S05]  /*9bc0*/  F2FP.SATFINITE.E5M2.F32.PACK_AB_MERGE_C R33, RZ, R32, RZ ;  /* 0x00000020ff21723e */ /* 0x001fca00048060ff */
[----:B------:R0:W-:Y:S01]  /*9bd0*/  @!P3 STG.E.U8 desc[UR20][R24.64+0x99], R33 ;  /* 0x000099211800b986 */ /* 0x0001e2000c101114 */
[----:B------:R-:W-:Y:S05]  /*9be0*/  @P4 BRA `(.L_x_194) ;  /* 0x0000000000044947 */ /* 0x000fea0003800000 */
[----:B------:R0:W5:Y:S02]  /*9bf0*/  LDG.E.U8 R23, desc[UR20][R30.64+0x98] ;  /* 0x000098141e177981 */ /* 0x000164000c1e1100 */
.L_x_194:
[----:B------:R-:W-:Y:S05]  /*9c00*/  BSYNC B1 ;  /* 0x0000000000017941 */ /* 0x000fea0003800000 */
.L_x_193:
        /* <DEDUP_REMOVED lines=8> */
[----:B------:R-:W-:-:S05]  /*9c90*/  F2FP.SATFINITE.E5M2.F32.PACK_AB_MERGE_C R23, RZ, R23, RZ ;  /* 0x00000017ff17723e */ /* 0x000fca00048060ff */
[----:B------:R0:W-:Y:S01]  /*9ca0*/  @!P4 STG.E.U8 desc[UR20][R26.64+0x98], R23 ;  /* 0x000098171a00c986 */ /* 0x0001e2000c101114 */
[----:B------:R-:W-:Y:S05]  /*9cb0*/  @P3 BRA `(.L_x_196) ;  /* 0x0000000000043947 */ /* 0x000fea0003800000 */
[----:B------:R0:W5:Y:S02]  /*9cc0*/  LDG.E.U8 R22, desc[UR20][R30.64+0x99] ;  /* 0x000099141e167981 */ /* 0x000164000c1e1100 */
.L_x_196:
[----:B------:R-:W-:Y:S05]  /*9cd0*/  BSYNC B1 ;  /* 0x0000000000017941 */ /* 0x000fea0003800000 */
.L_x_195:
        /* <DEDUP_REMOVED lines=12> */
.L_x_198:
[----:B------:R-:W-:Y:S05]  /*9da0*/  BSYNC B1 ;  /* 0x0000000000017941 */ /* 0x000fea0003800000 */
.L_x_197:
        /* <DEDUP_REMOVED lines=12> */
.L_x_200:
[----:B------:R-:W-:Y:S05]  /*9e70*/  BSYNC B1 ;  /* 0x0000000000017941 */ /* 0x000fea0003800000 */
.L_x_199:
        /* <DEDUP_REMOVED lines=12> */
.L_x_202:
[----:B------:R-:W-:Y:S05]  /*9f40*/  BSYNC B1 ;  /* 0x0000000000017941 */ /* 0x000fea0003800000 */
.L_x_201:
        /* <DEDUP_REMOVED lines=12> */
.L_x_204:
[----:B------:R-:W-:Y:S05]  /*a010*/  BSYNC B1 ;  /* 0x0000000000017941 */ /* 0x000fea0003800000 */
.L_x_203:
        /* <DEDUP_REMOVED lines=12> */
.L_x_206:
[----:B------:R-:W-:Y:S05]  /*a0e0*/  BSYNC B1 ;  /* 0x0000000000017941 */ /* 0x000fea0003800000 */
.L_x_205:
        /* <DEDUP_REMOVED lines=12> */
.L_x_208:
[----:B------:R-:W-:Y:S05]  /*a1b0*/  BSYNC B1 ;  /* 0x0000000000017941 */ /* 0x000fea0003800000 */
.L_x_207:
        /* <DEDUP_REMOVED lines=12> */
.L_x_210:
[----:B------:R-:W-:Y:S05]  /*a280*/  BSYNC B1 ;  /* 0x0000000000017941 */ /* 0x000fea0003800000 */
.L_x_209:
        /* <DEDUP_REMOVED lines=12> */
.L_x_212:
[----:B------:R-:W-:Y:S05]  /*a350*/  BSYNC B1 ;  /* 0x0000000000017941 */ /* 0x000fea0003800000 */
.L_x_211:
        /* <DEDUP_REMOVED lines=12> */
.L_x_214:
[----:B------:R-:W-:Y:S05]  /*a420*/  BSYNC B1 ;  /* 0x0000000000017941 */ /* 0x000fea0003800000 */
.L_x_213:
        /* <DEDUP_REMOVED lines=12> */
.L_x_216:
[----:B------:R-:W-:Y:S05]  /*a4f0*/  BSYNC B1 ;  /* 0x0000000000017941 */ /* 0x000fea0003800000 */
.L_x_215:
        /* <DEDUP_REMOVED lines=12> */
.L_x_218:
[----:B------:R-:W-:Y:S05]  /*a5c0*/  BSYNC B1 ;  /* 0x0000000000017941 */ /* 0x000fea0003800000 */
.L_x_217:
        /* <DEDUP_REMOVED lines=12> */
.L_x_220:
[----:B------:R-:W-:Y:S05]  /*a690*/  BSYNC B1 ;  /* 0x0000000000017941 */ /* 0x000fea0003800000 */
.L_x_219:
        /* <DEDUP_REMOVED lines=12> */
.L_x_222:
[----:B------:R-:W-:Y:S05]  /*a760*/  BSYNC B1 ;  /* 0x0000000000017941 */ /* 0x000fea0003800000 */
.L_x_221:
        /* <DEDUP_REMOVED lines=12> */
.L_x_224:
[----:B------:R-:W-:Y:S05]  /*a830*/  BSYNC B1 ;  /* 0x0000000000017941 */ /* 0x000fea0003800000 */
.L_x_223:
        /* <DEDUP_REMOVED lines=12> */
.L_x_226:
[----:B------:R-:W-:Y:S05]  /*a900*/  BSYNC B1 ;  /* 0x0000000000017941 */ /* 0x000fea0003800000 */
.L_x_225:
        /* <DEDUP_REMOVED lines=12> */
.L_x_228:
[----:B------:R-:W-:Y:S05]  /*a9d0*/  BSYNC B1 ;  /* 0x0000000000017941 */ /* 0x000fea0003800000 */
.L_x_227:
        /* <DEDUP_REMOVED lines=12> */
.L_x_230:
[----:B------:R-:W-:Y:S05]  /*aaa0*/  BSYNC B1 ;  /* 0x0000000000017941 */ /* 0x000fea0003800000 */
.L_x_229:
        /* <DEDUP_REMOVED lines=12> */
.L_x_232:
[----:B------:R-:W-:Y:S05]  /*ab70*/  BSYNC B1 ;  /* 0x0000000000017941 */ /* 0x000fea0003800000 */
.L_x_231:
        /* <DEDUP_REMOVED lines=12> */
.L_x_234:
[----:B------:R-:W-:Y:S05]  /*ac40*/  BSYNC B1 ;  /* 0x0000000000017941 */ /* 0x000fea0003800000 */
.L_x_233:
        /* <DEDUP_REMOVED lines=12> */
.L_x_236:
[----:B------:R-:W-:Y:S05]  /*ad10*/  BSYNC B1 ;  /* 0x0000000000017941 */ /* 0x000fea0003800000 */
.L_x_235:
[----:B-----5:R-:W-:Y:S01]  /*ad20*/  LOP3.LUT R2, R2, 0xff, RZ, 0xc0, !PT ;  /* 0x000000ff02027812 */ /* 0x020fe200078ec0ff */
[----:B------:R-:W-:Y:S01]  /*ad30*/  BSSY B1, `(.L_x_237) ;  /* 0x000000b000017945 */ /* 0x000fe20003800000 */
[----:B------:R-:W-:Y:S02]  /*ad40*/  ISETP.LT.OR P4, PT, R34, 0xc9, !P0 ;  /* 0x000000c92200780c */ /* 0x000fe40004781670 */
[----:B------:R-:W-:-:S05]  /*ad50*/  F2FP.F16.E5M2.UNPACK_B R2, R2 ;  /* 0x00000002ff02723e */ /* 0x000fca00020004ff */
[----:B------:R-:W-:-:S05]  /*ad60*/  HADD2.F32 R2, -RZ, R2.H0_H0 ;  /* 0x20000002ff027230 */ /* 0x000fca0000004100 */
[----:B0-----:R-:W-:-:S04]  /*ad70*/  FMUL R3, R2, UR31 ;  /* 0x0000001f02037c20 */ /* 0x001fc80008400000 */
[----:B------:R-:W-:Y:S01]  /*ad80*/  FFMA R3, R0, UR32, R3 ;  /* 0x0000002000037c23 */ /* 0x000fe20008000003 */
[----:B------:R-:W-:-:S04]  /*ad90*/  PRMT R0, RZ, 0x7610, R0 ;  /* 0x00007610ff007816 */ /* 0x000fc80000000000 */
[----:B------:R-:W-:-:S05]  /*ada0*/  F2FP.SATFINITE.E5M2.F32.PACK_AB_MERGE_C R3, RZ, R3, RZ ;  /* 0x00000003ff03723e */ /* 0x000fca00048060ff */
[----:B------:R0:W-:Y:S01]  /*adb0*/  @!P3 STG.E.U8 desc[UR20][R26.64+0xc1], R3 ;  /* 0x0000c1031a00b986 */ /* 0x0001e2000c101114 */
[----:B------:R-:W-:Y:S05]  /*adc0*/  @P4 BRA `(.L_x_238) ;  /* 0x0000000000044947 */ /* 0x000fea0003800000 */
[----:B------:R0:W5:Y:S02]  /*add0*/  LDG.E.U8 R0, desc[UR20][R28.64+0xc8] ;  /* 0x0000c8141c007981 */ /* 0x000164000c1e1100 */
.L_x_238:
[----:B------:R-:W-:Y:S05]  /*ade0*/  BSYNC B1 ;  /* 0x0000000000017941 */ /* 0x000fea0003800000 */
.L_x_237:
[----:B------:R-:W2:Y:S01]  /*adf0*/  LDL.LU R2, [R1] ;  /* 0x0000000001027983 */ /* 0x000ea20000300800 */
[----:B-----5:R-:W-:Y:S01]  /*ae00*/  LOP3.LUT R0, R0, 0xff, RZ, 0xc0, !PT ;  /* 0x000000ff00007812 */ /* 0x020fe200078ec0ff */
[----:B------:R-:W-:Y:S01]  /*ae10*/  BSSY B1, `(.L_x_239) ;  /* 0x000000b000017945 */ /* 0x000fe20003800000 */
[----:B------:R-:W-:Y:S02]  /*ae20*/  ISETP.LT.OR P3, PT, R34, 0xca, !P0 ;  /* 0x000000ca2200780c */ /* 0x000fe40004761670 */
[----:B------:R-:W-:-:S05]  /*ae30*/  F2FP.F16.E5M2.UNPACK_B R0, R0 ;  /* 0x00000000ff00723e */ /* 0x000fca00020004ff */
[----:B------:R-:W-:-:S05]  /*ae40*/  HADD2.F32 R0, -RZ, R0.H0_H0 ;  /* 0x20000000ff007230 */ /* 0x000fca0000004100 */
[----:B------:R-:W-:-:S04]  /*ae50*/  FMUL R0, R0, UR31 ;  /* 0x0000001f00007c20 */ /* 0x000fc80008400000 */
[----:B--2---:R-:W-:-:S05]  /*ae60*/  FFMA R0, R2, UR32, R0 ;  /* 0x0000002002007c23 */ /* 0x004fca0008000000 */
[----:B0-----:R-:W-:Y:S02]  /*ae70*/  F2FP.SATFINITE.E5M2.F32.PACK_AB_MERGE_C R3, RZ, R0, RZ ;  /* 0x00000000ff03723e */ /* 0x001fe400048060ff */
[----:B------:R-:W-:-:S03]  /*ae80*/  PRMT R0, RZ, 0x7610, R0 ;  /* 0x00007610ff007816 */ /* 0x000fc60000000000 */
[----:B------:R0:W-:Y:S01]  /*ae90*/  @!P4 STG.E.U8 desc[UR20][R24.64+0xc8], R3 ;  /* 0x0000c8031800c986 */ /* 0x0001e2000c101114 */
[----:B------:R-:W-:Y:S05]  /*aea0*/  @P3 BRA `(.L_x_240) ;  /* 0x0000000000043947 */ /* 0x000fea0003800000 */
[----:B------:R2:W5:Y:S02]  /*aeb0*/  LDG.E.U8 R0, desc[UR20][R28.64+0xc9] ;  /* 0x0000c9141c007981 */ /* 0x000564000c1e1100 */
.L_x_240:
[----:B------:R-:W-:Y:S05]  /*aec0*/  BSYNC B1 ;  /* 0x0000000000017941 */ /* 0x000fea0003800000 */
.L_x_239:
[----:B------:R-:W3:Y:S01]  /*aed0*/  LDL.LU R2, [R1+0x4] ;  /* 0x0000040001027983 */ /* 0x000ee20000300800 */
[----:B-----5:R-:W-:Y:S01]  /*aee0*/  LOP3.LUT R0, R0, 0xff, RZ, 0xc0, !PT ;  /* 0x000000ff00007812 */ /* 0x020fe200078ec0ff */
[----:B------:R-:W-:Y:S01]  /*aef0*/  BSSY B1, `(.L_x_241) ;  /* 0x000000b000017945 */ /* 0x000fe20003800000 */
[----:B------:R-:W-:Y:S02]  /*af00*/  ISETP.LT.OR P4, PT, R34, 0xc9, !P1 ;  /* 0x000000c92200780c */ /* 0x000fe40004f81670 */
[----:B------:R-:W-:-:S05]  /*af10*/  F2FP.F16.E5M2.UNPACK_B R0, R0 ;  /* 0x00000000ff00723e */ /* 0x000fca00020004ff */
[----:B------:R-:W-:-:S05]  /*af20*/  HADD2.F32 R0, -RZ, R0.H0_H0 ;  /* 0x20000000ff007230 */ /* 0x000fca0000004100 */
[----:B------:R-:W-:-:S04]  /*af30*/  FMUL R0, R0, UR31 ;  /* 0x0000001f00007c20 */ /* 0x000fc80008400000 */
[----:B---3--:R-:W-:-:S05]  /*af40*/  FFMA R0, R2, UR32, R0 ;  /* 0x0000002002007c23 */ /* 0x008fca0008000000 */
[----:B0-----:R-:W-:Y:S02]  /*af50*/  F2FP.SATFINITE.E5M2.F32.PACK_AB_MERGE_C R3, RZ, R0, RZ ;  /* 0x00000000ff03723e */ /* 0x001fe400048060ff */
[----:B------:R-:W-:-:S03]  /*af60*/  PRMT R0, RZ, 0x7610, R0 ;  /* 0x00007610ff007816 */ /* 0x000fc60000000000 */
[----:B------:R0:W-:Y:S01]  /*af70*/  @!P3 STG.E.U8 desc[UR20][R24.64+0xc9], R3 ;  /* 0x0000c9031800b986 */ /* 0x0001e2000c101114 */
[----:B------:R-:W-:Y:S05]  /*af80*/  @P4 BRA `(.L_x_242) ;  /* 0x0000000000044947 */ /* 0x000fea0003800000 */
[----:B------:R3:W5:Y:S02]  /*af90*/  LDG.E.U8 R0, desc[UR20][R30.64+0xc8] ;  /* 0x0000c8141e007981 */ /* 0x000764000c1e1100 */
.L_x_242:
[----:B------:R-:W-:Y:S05]  /*afa0*/  BSYNC B1 ;  /* 0x0000000000017941 */ /* 0x000fea0003800000 */
.L_x_241:
[----:B------:R-:W2:Y:S01]  /*afb0*/  LDL.LU R2, [R1+0x8] ;  /* 0x0000080001027983 */ /* 0x000ea20000300800 */
        /* <DEDUP_REMOVED lines=12> */
.L_x_244:
[----:B------:R-:W-:Y:S05]  /*b080*/  BSYNC B1 ;  /* 0x0000000000017941 */ /* 0x000fea0003800000 */
.L_x_243:
        /* <DEDUP_REMOVED lines=13> */
.L_x_246:
[----:B------:R-:W-:Y:S05]  /*b160*/  BSYNC B1 ;  /* 0x0000000000017941 */ /* 0x000fea0003800000 */
.L_x_245:
        /* <DEDUP_REMOVED lines=13> */
.L_x_248:
[----:B------:R-:W-:Y:S05]  /*b240*/  BSYNC B1 ;  /* 0x0000000000017941 */ /* 0x000fea0003800000 */
.L_x_247:
        /* <DEDUP_REMOVED lines=13> */
.L_x_250:
[----:B------:R-:W-:Y:S05]  /*b320*/  BSYNC B1 ;  /* 0x0000000000017941 */ /* 0x000fea0003800000 */
.L_x_249:
        /* <DEDUP_REMOVED lines=13> */
.L_x_252:
[----:B------:R-:W-:Y:S05]  /*b400*/  BSYNC B1 ;  /* 0x0000000000017941 */ /* 0x000fea0003800000 */
.L_x_251:
        /* <DEDUP_REMOVED lines=13> */
.L_x_254:
[----:B------:R-:W-:Y:S05]  /*b4e0*/  BSYNC B1 ;  /* 0x0000000000017941 */ /* 0x000fea0003800000 */
.L_x_253:
        /* <DEDUP_REMOVED lines=13> */
.L_x_256:
[----:B------:R-:W-:Y:S05]  /*b5c0*/  BSYNC B1 ;  /* 0x0000000000017941 */ /* 0x000fea0003800000 */
.L_x_255:
        /* <DEDUP_REMOVED lines=13> */
.L_x_258:
[----:B------:R-:W-:Y:S05]  /*b6a0*/  BSYNC B1 ;  /* 0x0000000000017941 */ /* 0x000fea0003800000 */
.L_x_257:
        /* <DEDUP_REMOVED lines=13> */
.L_x_260:
[----:B------:R-:W-:Y:S05]  /*b780*/  BSYNC B1 ;  /* 0x0000000000017941 */ /* 0x000fea0003800000 */
.L_x_259:
        /* <DEDUP_REMOVED lines=13> */
.L_x_262:
[----:B------:R-:W-:Y:S05]  /*b860*/  BSYNC B1 ;  /* 0x0000000000017941 */ /* 0x000fea0003800000 */
.L_x_261:
        /* <DEDUP_REMOVED lines=13> */
.L_x_264:
[----:B------:R-:W-:Y:S05]  /*b940*/  BSYNC B1 ;  /* 0x0000000000017941 */ /* 0x000fea0003800000 */
.L_x_263:
        /* <DEDUP_REMOVED lines=13> */
.L_x_266:
[----:B------:R-:W-:Y:S05]  /*ba20*/  BSYNC B1 ;  /* 0x0000000000017941 */ /* 0x000fea0003800000 */
.L_x_265:
        /* <DEDUP_REMOVED lines=13> */
.L_x_268:
[----:B------:R-:W-:Y:S05]  /*bb00*/  BSYNC B1 ;  /* 0x0000000000017941 */ /* 0x000fea0003800000 */
.L_x_267:
        /* <DEDUP_REMOVED lines=13> */
.L_x_270:
[----:B------:R-:W-:Y:S05]  /*bbe0*/  BSYNC B1 ;  /* 0x0000000000017941 */ /* 0x000fea0003800000 */
.L_x_269:
        /* <DEDUP_REMOVED lines=13> */
.L_x_272:
[----:B------:R-:W-:Y:S05]  /*bcc0*/  BSYNC B1 ;  /* 0x0000000000017941 */ /* 0x000fea0003800000 */
.L_x_271:
        /* <DEDUP_REMOVED lines=13> */
.L_x_274:
[----:B------:R-:W-:Y:S05]  /*bda0*/  BSYNC B1 ;  /* 0x0000000000017941 */ /* 0x000fea0003800000 */
.L_x_273:
        /* <DEDUP_REMOVED lines=13> */
.L_x_276:
[----:B------:R-:W-:Y:S05]  /*be80*/  BSYNC B1 ;  /* 0x0000000000017941 */ /* 0x000fea0003800000 */
.L_x_275:
        /* <DEDUP_REMOVED lines=13> */
.L_x_278:
[----:B------:R-:W-:Y:S05]  /*bf60*/  BSYNC B1 ;  /* 0x0000000000017941 */ /* 0x000fea0003800000 */
.L_x_277:
        /* <DEDUP_REMOVED lines=13> */
.L_x_280:
[----:B------:R-:W-:Y:S05]  /*c040*/  BSYNC B1 ;  /* 0x0000000000017941 */ /* 0x000fea0003800000 */
.L_x_279:
        /* <DEDUP_REMOVED lines=13> */
.L_x_282:
[----:B------:R-:W-:Y:S05]  /*c120*/  BSYNC B1 ;  /* 0x0000000000017941 */ /* 0x000fea0003800000 */
.L_x_281:
        /* <DEDUP_REMOVED lines=13> */
.L_x_284:
[----:B------:R-:W-:Y:S05]  /*c200*/  BSYNC B1 ;  /* 0x0000000000017941 */ /* 0x000fea0003800000 */
.L_x_283:
        /* <DEDUP_REMOVED lines=13> */
.L_x_286:
[----:B------:R-:W-:Y:S05]  /*c2e0*/  BSYNC B1 ;  /* 0x0000000000017941 */ /* 0x000fea0003800000 */
.L_x_285:
        /* <DEDUP_REMOVED lines=13> */
.L_x_288:
[----:B------:R-:W-:Y:S05]  /*c3c0*/  BSYNC B1 ;  /* 0x0000000000017941 */ /* 0x000fea0003800000 */
.L_x_287:
        /* <DEDUP_REMOVED lines=13> */
.L_x_290:
[----:B------:R-:W-:Y:S05]  /*c4a0*/  BSYNC B1 ;  /* 0x0000000000017941 */ /* 0x000fea0003800000 */
.L_x_289:
        /* <DEDUP_REMOVED lines=13> */
.L_x_292:
[----:B------:R-:W-:Y:S05]  /*c580*/  BSYNC B1 ;  /* 0x0000000000017941 */ /* 0x000fea0003800000 */
.L_x_291:
[----:B------:R-:W-:Y:S05]  /*c590*/  @P1 BRA `(.L_x_293) ;  /* 0x00000020009c1947 */ /* 0x000fea0003800000 */
[----:B------:R-:W2:Y:S01]  /*c5a0*/  LDL.LU R2, [R1+0x6c] ;  /* 0x00006c0001027983 */ /* 0x000ea20000300800 */
[----:B-----5:R-:W-:-:S04]  /*c5b0*/  LOP3.LUT R0, R0, 0xff, RZ, 0xc0, !PT ;  /* 0x000000ff00007812 */ /* 0x020fc800078ec0ff */
[----:B------:R-:W-:-:S05]  /*c5c0*/  F2FP.F16.E5M2.UNPACK_B R0, R0 ;  /* 0x00000000ff00723e */ /* 0x000fca00020004ff */
[----:B------:R-:W-:-:S05]  /*c5d0*/  HADD2.F32 R0, -RZ, R0.H0_H0 ;  /* 0x20000000ff007230 */ /* 0x000fca0000004100 */
[----:B------:R-:W-:-:S04]  /*c5e0*/  FMUL R0, R0, UR31 ;  /* 0x0000001f00007c20 */ /* 0x000fc80008400000 */
[----:B--2---:R-:W-:-:S05]  /*c5f0*/  FFMA R0, R2, UR32, R0 ;  /* 0x0000002002007c23 */ /* 0x004fca0008000000 */
[----:B0-----:R-:W-:-:S05]  /*c600*/  F2FP.SATFINITE.E5M2.F32.PACK_AB_MERGE_C R3, RZ, R0, RZ ;  /* 0x00000000ff03723e */ /* 0x001fca00048060ff */
[----:B------:R0:W-:Y:S01]  /*c610*/  STG.E.U8 desc[UR20][R26.64+0xf9], R3 ;  /* 0x0000f9031a007986 */ /* 0x0001e2000c101114 */
[----:B------:R-:W-:Y:S05]  /*c620*/  BRA `(.L_x_293) ;  /* 0x0000002000787947 */ /* 0x000fea0003800000 */
.L_x_36:
[----:B------:R-:W-:Y:S01]  /*c630*/  ISETP.GE.AND P1, PT, R39, 0x1, PT ;  /* 0x000000012700780c */ /* 0x000fe20003f26270 */
[----:B------:R-:W-:Y:S01]  /*c640*/  FMUL R228, R228, UR32 ;  /* 0x00000020e4e47c20 */ /* 0x000fe20008400000 */
[----:B------:R-:W-:Y:S01]  /*c650*/  FMUL R227, R227, UR32 ;  /* 0x00000020e3e37c20 */ /* 0x000fe20008400000 */
[----:B------:R-:W-:Y:S01]  /*c660*/  ISETP.GE.AND P0, PT, R39, 0x9, PT ;  /* 0x000000092700780c */ /* 0x000fe20003f06270 */
[----:B------:R-:W-:Y:S01]  /*c670*/  FMUL R226, R226, UR32 ;  /* 0x00000020e2e27c20 */ /* 0x000fe20008400000 */
[C---:B------:R-:W-:Y:S02]  /*c680*/  ISETP.LT.OR P4, PT, R34.reuse, 0x1, !P1 ;  /* 0x000000012200780c */ /* 0x040fe40004f81670 */
[----:B------:R-:W-:Y:S02]  /*c690*/  ISETP.LT.OR P5, PT, R34, 0x2, !P1 ;  /* 0x000000022200780c */ /* 0x000fe40004fa1670 */
[----:B------:R-:W-:Y:S02]  /*c6a0*/  F2FP.SATFINITE.E5M2.F32.PACK_AB_MERGE_C R29, RZ, R228, RZ ;  /* 0x000000e4ff1d723e */ /* 0x000fe400048060ff */
[----:B------:R-:W-:-:S02]  /*c6b0*/  F2FP.SATFINITE.E5M2.F32.PACK_AB_MERGE_C R227, RZ, R227, RZ ;  /* 0x000000e3ffe3723e */ /* 0x000fc400048060ff */
[----:B------:R-:W-:Y:S01]  /*c6c0*/  ISETP.LT.OR P3, PT, R34, 0x1, !P0 ;  /* 0x000000012200780c */ /* 0x000fe20004761670 */
[----:B------:R-:W-:-:S04]  /*c6d0*/  FMUL R225, R225, UR32 ;  /* 0x00000020e1e17c20 */ /* 0x000fc80008400000 */
[----:B------:R1:W-:Y:S01]  /*c6e0*/  @!P4 STG.E.U8 desc[UR20][R24.64], R29 ;  /* 0x0000001d1800c986 */ /* 0x0003e2000c101114 */
[----:B------:R-:W-:-:S03]  /*c6f0*/  ISETP.LT.OR P4, PT, R34, 0x2, !P0 ;  /* 0x000000022200780c */ /* 0x000fc60004781670 */
[----:B------:R2:W-:Y:S01]  /*c700*/  @!P5 STG.E.U8 desc[UR20][R24.64+0x1], R227 ;  /* 0x000001e31800d986 */ /* 0x0005e2000c101114 */
[----:B------:R-:W-:Y:S01]  /*c710*/  ISETP.LT.OR P5, PT, R34, 0x9, !P1 ;  /* 0x000000092200780c */ /* 0x000fe20004fa1670 */
[----:B------:R-:W-:Y:S01]  /*c720*/  FMUL R224, R224, UR32 ;  /* 0x00000020e0e07c20 */ /* 0x000fe20008400000 */
[----:B------:R-:W-:Y:S01]  /*c730*/  ISETP.LT.OR P6, PT, R34, 0xa, !P1 ;  /* 0x0000000a2200780c */ /* 0x000fe20004fc1670 */
[----:B------:R-:W-:Y:S01]  /*c740*/  FMUL R223, R223, UR32 ;  /* 0x00000020dfdf7c20 */ /* 0x000fe20008400000 */
[----:B------:R-:W-:Y:S02]  /*c750*/  F2FP.SATFINITE.E5M2.F32.PACK_AB_MERGE_C R31, RZ, R226, RZ ;  /* 0x000000e2ff1f723e */ /* 0x000fe400048060ff */
[----:B------:R-:W-:Y:S02]  /*c760*/  F2FP.SATFINITE.E5M2.F32.PACK_AB_MERGE_C R225, RZ, R225, RZ ;  /* 0x000000e1ffe1723e */ /* 0x000fe400048060ff */
[----:B-1----:R-:W-:Y:S01]  /*c770*/  F2FP.SATFINITE.E5M2.F32.PACK_AB_MERGE_C R29, RZ, R224, RZ ;  /* 0x000000e0ff1d723e */ /* 0x002fe200048060ff */
[----:B------:R-:W-:Y:S01]  /*c780*/  @!P3 STG.E.U8 desc[UR20][R26.64], R31 ;  /* 0x0000001f1a00b986 */ /* 0x000fe2000c101114 */
[----:B------:R-:W-:-:S02]  /*c790*/  F2FP.SATFINITE.E5M2.F32.PACK_AB_MERGE_C R223, RZ, R223, RZ ;  /* 0x000000dfffdf723e */ /* 0x000fc400048060ff */
[C---:B------:R-:W-:Y:S01]  /*c7a0*/  ISETP.LT.OR P3, PT, R34.reuse, 0x9, !P0 ;  /* 0x000000092200780c */ /* 0x040fe20004761670 */
[----:B------:R-:W-:Y:S01]  /*c7b0*/  @!P4 STG.E.U8 desc[UR20][R26.64+0x1], R225 ;  /* 0x000001e11a00c986 */ /* 0x000fe2000c101114 */
[----:B------:R-:W-:-:S03]  /*c7c0*/  ISETP.LT.OR P4, PT, R34, 0xa, !P0 ;  /* 0x0000000a2200780c */ /* 0x000fc60004781670 */
[----:B------:R1:W-:Y:S01]  /*c7d0*/  @!P5 STG.E.U8 desc[UR20][R24.64+0x8], R29 ;  /* 0x0000081d1800d986 */ /* 0x0003e2000c101114 */
[----:B------:R-:W-:Y:S01]  /*c7e0*/  ISETP.LT.OR P5, PT, R34, 0x11, !P1 ;  /* 0x000000112200780c */ /* 0x000fe20004fa1670 */
[----:B------:R-:W-:Y:S01]  /*c7f0*/  FMUL R222, R222, UR32 ;  /* 0x00000020dede7c20 */ /* 0x000fe20008400000 */
[----:B------:R-:W-:Y:S01]  /*c800*/  FMUL R221, R221, UR32 ;  /* 0x00000020dddd7c20 */ /* 0x000fe20008400000 */
[----:B------:R-:W-:Y:S01]  /*c810*/  FMUL R220, R220, UR32 ;  /* 0x00000020dcdc7c20 */ /* 0x000fe20008400000 */
[----:B------:R-:W-:Y:S01]  /*c820*/  @!P6 STG.E.U8 desc[UR20][R24.64+0x9], R223 ;  /* 0x000009df1800e986 */ /* 0x000fe2000c101114 */
[----:B------:R-:W-:Y:S01]  /*c830*/  ISETP.LT.OR P6, PT, R34, 0x12, !P1 ;  /* 0x000000122200780c */ /* 0x000fe20004fc1670 */
[----:B------:R-:W-:Y:S01]  /*c840*/  FMUL R219, R219, UR32 ;  /* 0x00000020dbdb7c20 */ /* 0x000fe20008400000 */
[----:B------:R-:W-:Y:S01]  /*c850*/  F2FP.SATFINITE.E5M2.F32.PACK_AB_MERGE_C R33, RZ, R222, RZ ;  /* 0x000000deff21723e */ /* 0x000fe200048060ff */
[----:B--2---:R-:W2:Y:S01]  /*c860*/  LDL.LU R227, [R1+0x8] ;  /* 0x0000080001e37983 */ /* 0x004ea20000300800 */
[----:B------:R-:W-:-:S02]  /*c870*/  F2FP.SATFINITE.E5M2.F32.PACK_AB_MERGE_C R221, RZ, R221, RZ ;  /* 0x000000ddffdd723e */ /* 0x000fc400048060ff */
[----:B-1----:R-:W-:Y:S01]  /*c880*/  F2FP.SATFINITE.E5M2.F32.PACK_AB_MERGE_C R29, RZ, R220, RZ ;  /* 0x000000dcff1d723e */ /* 0x002fe200048060ff */
[----:B------:R-:W3:Y:S04]  /*c890*/  LDL.LU R226, [R1+0x4] ;  /* 0x0000040001e27983 */ /* 0x000ee80000300800 */
[----:B------:R-:W4:Y:S01]  /*c8a0*/  LDL.LU R224, [R1] ;  /* 0x0000000001e07983 */ /* 0x000f220000300800 */
[----:B------:R-:W-:-:S03]  /*c8b0*/  F2FP.SATFINITE.E5M2.F32.PACK_AB_MERGE_C R219, RZ, R219, RZ ;  /* 0x000000dbffdb723e */ /* 0x000fc600048060ff */
[----:B------:R-:W-:Y:S01]  /*c8c0*/  @!P3 STG.E.U8 desc[UR20][R26.64+0x8], R33 ;  /* 0x000008211a00b986 */ /* 0x000fe2000c101114 */
[----:B------:R-:W-:-:S03]  /*c8d0*/  ISETP.LT.OR P3, PT, R34, 0x11, !P0 ;  /* 0x000000112200780c */ /* 0x000fc60004761670 */
        /* <DEDUP_REMOVED lines=11> */
[----:B------:R-:W-:Y:S01]  /*c990*/  FMUL R214, R214, UR32 ;  /* 0x00000020d6d67c20 */ /* 0x000fe20008400000 */
[----:B------:R-:W-:Y:S01]  /*c9a0*/  F2FP.SATFINITE.E5M2.F32.PACK_AB_MERGE_C R217, RZ, R217, RZ ;  /* 0x000000d9ffd9723e */ /* 0x000fe200048060ff */
[----:B------:R-:W-:Y:S01]  /*c9b0*/  FMUL R213, R213, UR32 ;  /* 0x00000020d5d57c20 */ /* 0x000fe20008400000 */
        /* <DEDUP_REMOVED lines=8> */
[----:B------:R-:W-:Y:S02]  /*ca40*/  FMUL R212, R212, UR32 ;  /* 0x00000020d4d47c20 */ /* 0x000fe40008400000 */
[----:B------:R-:W-:Y:S01]  /*ca50*/  @!P6 STG.E.U8 desc[UR20][R24.64+0x19], R215 ;  /* 0x000019d71800e986 */ /* 0x000fe2000c101114 */
[----:B------:R-:W-:Y:S01]  /*ca60*/  ISETP.LT.OR P6, PT, R34, 0x22, !P1 ;  /* 0x000000222200780c */ /* 0x000fe20004fc1670 */
[----:B------:R-:W-:Y:S01]  /*ca70*/  FMUL R211, R211, UR32 ;  /* 0x00000020d3d37c20 */ /* 0x000fe20008400000 */
[----:B------:R-:W-:Y:S01]  /*ca80*/  F2FP.SATFINITE.E5M2.F32.PACK_AB_MERGE_C R33, RZ, R214, RZ ;  /* 0x000000d6ff21723e */ /* 0x000fe200048060ff */
[----:B------:R-:W-:Y:S01]  /*ca90*/  FMUL R210, R210, UR32 ;  /* 0x00000020d2d27c20 */ /* 0x000fe20008400000 */
[----:B------:R-:W-:Y:S01]  /*caa0*/  F2FP.SATFINITE.E5M2.F32.PACK_AB_MERGE_C R213, RZ, R213, RZ ;  /* 0x000000d5ffd5723e */ /* 0x000fe200048060ff */
[----:B------:R-:W-:Y:S01]  /*cab0*/  FMUL R209, R209, UR32 ;  /* 0x00000020d1d17c20 */ /* 0x000fe20008400000 */
        /* <DEDUP_REMOVED lines=8> */
[----:B------:R-:W-:-:S03]  /*cb40*/  ISETP.LT.OR P5, PT, R34, 0x29, !P1 ;  /* 0x000000292200780c */ /* 0x000fc60004fa1670 */
        /* <DEDUP_REMOVED lines=240> */
[----:B------:R0:W-:Y:S01]  /*da50*/  @!P6 STG.E.U8 desc[UR20][R24.64+0x99], R23 ;  /* 0x000099171800e986 */ /* 0x0001e2000c101114 */
        /* <DEDUP_REMOVED lines=11> */
[----:B------:R1:W-:Y:S01]  /*db10*/  @!P4 STG.E.U8 desc[UR20][R26.64+0x99], R21 ;  /* 0x000099151a00c986 */ /* 0x0003e2000c101114 */
[----:B------:R-:W-:-:S03]  /*db20*/  ISETP.LT.OR P4, PT, R34, 0xa2, !P0 ;  /* 0x000000a22200780c */ /* 0x000fc60004781670 */
[----:B------:R-:W-:Y:S01]  /*db30*/  @!P5 STG.E.U8 desc[UR20][R24.64+0xa0], R29 ;  /* 0x0000a01d1800d986 */ /* 0x000fe2000c101114 */
[----:B------:R-:W-:-:S03]  /*db40*/  ISETP.LT.OR P5, PT, R34, 0xa9, !P1 ;  /* 0x000000a92200780c */ /* 0x000fc60004fa1670 */
[----:B------:R2:W-:Y:S01]  /*db50*/  @!P6 STG.E.U8 desc[UR20][R24.64+0xa1], R19 ;  /* 0x0000a1131800e986 */ /* 0x0005e2000c101114 */
[----:B------:R-:W-:Y:S01]  /*db60*/  ISETP.LT.OR P6, PT, R34, 0xaa, !P1 ;  /* 0x000000aa2200780c */ /* 0x000fe20004fc1670 */
[----:B------:R-:W-:Y:S01]  /*db70*/  FMUL R15, R15, UR32 ;  /* 0x000000200f0f7c20 */ /* 0x000fe20008400000 */
[----:B0-----:R-:W-:Y:S01]  /*db80*/  F2FP.SATFINITE.E5M2.F32.PACK_AB_MERGE_C R23, RZ, R18, RZ ;  /* 0x00000012ff17723e */ /* 0x001fe200048060ff */
[----:B------:R-:W-:Y:S01]  /*db90*/  FMUL R14, R14, UR32 ;  /* 0x000000200e0e7c20 */ /* 0x000fe20008400000 */
[----:B------:R-:W-:Y:S01]  /*dba0*/  F2FP.SATFINITE.E5M2.F32.PACK_AB_MERGE_C R17, RZ, R17, RZ ;  /* 0x00000011ff11723e */ /* 0x000fe200048060ff */
[----:B------:R-:W-:Y:S01]  /*dbb0*/  FMUL R13, R13, UR32 ;  /* 0x000000200d0d7c20 */ /* 0x000fe20008400000 */
[----:B-1----:R-:W-:Y:S01]  /*dbc0*/  F2FP.SATFINITE.E5M2.F32.PACK_AB_MERGE_C R21, RZ, R16, RZ ;  /* 0x00000010ff15723e */ /* 0x002fe200048060ff */
[----:B------:R-:W-:Y:S01]  /*dbd0*/  @!P3 STG.E.U8 desc[UR20][R26.64+0xa0], R23 ;  /* 0x0000a0171a00b986 */ /* 0x000fe2000c101114 */
[----:B------:R-:W-:Y:S02]  /*dbe0*/  F2FP.SATFINITE.E5M2.F32.PACK_AB_MERGE_C R15, RZ, R15, RZ ;  /* 0x0000000fff0f723e */ /* 0x000fe400048060ff */
[C---:B------:R-:W-:Y:S01]  /*dbf0*/  ISETP.LT.OR P3, PT, R34.reuse, 0xa9, !P0 ;  /* 0x000000a92200780c */ /* 0x040fe20004761670 */
[----:B------:R-:W-:Y:S01]  /*dc00*/  @!P4 STG.E.U8 desc[UR20][R26.64+0xa1], R17 ;  /* 0x0000a1111a00c986 */ /* 0x000fe2000c101114 */
[----:B------:R-:W-:-:S03]  /*dc10*/  ISETP.LT.OR P4, PT, R34, 0xaa, !P0 ;  /* 0x000000aa2200780c */ /* 0x000fc60004781670 */
[----:B------:R-:W-:Y:S01]  /*dc20*/  @!P5 STG.E.U8 desc[UR20][R24.64+0xa8], R21 ;  /* 0x0000a8151800d986 */ /* 0x000fe2000c101114 */
[----:B------:R-:W-:Y:S01]  /*dc30*/  ISETP.LT.OR P5, PT, R34, 0xb1, !P1 ;  /* 0x000000b12200780c */ /* 0x000fe20004fa1670 */
[----:B------:R-:W-:Y:S02]  /*dc40*/  FMUL R12, R12, UR32 ;  /* 0x000000200c0c7c20 */ /* 0x000fe40008400000 */
[----:B------:R0:W-:Y:S01]  /*dc50*/  @!P6 STG.E.U8 desc[UR20][R24.64+0xa9], R15 ;  /* 0x0000a90f1800e986 */ /* 0x0001e2000c101114 */
[----:B------:R-:W-:Y:S01]  /*dc60*/  ISETP.LT.OR P6, PT, R34, 0xb2, !P1 ;  /* 0x000000b22200780c */ /* 0x000fe20004fc1670 */
[----:B------:R-:W-:Y:S01]  /*dc70*/  FMUL R11, R11, UR32 ;  /* 0x000000200b0b7c20 */ /* 0x000fe20008400000 */
[----:B--2---:R-:W-:Y:S01]  /*dc80*/  F2FP.SATFINITE.E5M2.F32.PACK_AB_MERGE_C R19, RZ, R14, RZ ;  /* 0x0000000eff13723e */ /* 0x004fe200048060ff */
[----:B------:R-:W2:Y:S01]  /*dc90*/  LDL.LU R223, [R1+0x18] ;  /* 0x0000180001df7983 */ /* 0x000ea20000300800 */
[----:B------:R-:W-:Y:S02]  /*dca0*/  F2FP.SATFINITE.E5M2.F32.PACK_AB_MERGE_C R13, RZ, R13, RZ ;  /* 0x0000000dff0d723e */ /* 0x000fe400048060ff */
[----:B------:R-:W-:Y:S01]  /*dcb0*/  F2FP.SATFINITE.E5M2.F32.PACK_AB_MERGE_C R11, RZ, R11, RZ ;  /* 0x0000000bff0b723e */ /* 0x000fe200048060ff */
[----:B------:R-:W-:Y:S01]  /*dcc0*/  @!P3 STG.E.U8 desc[UR20][R26.64+0xa8], R19 ;  /* 0x0000a8131a00b986 */ /* 0x000fe2000c101114 */
[----:B0-----:R-:W-:-:S03]  /*dcd0*/  F2FP.SATFINITE.E5M2.F32.PACK_AB_MERGE_C R15, RZ, R12, RZ ;  /* 0x0000000cff0f723e */ /* 0x001fc600048060ff */
[----:B------:R0:W-:Y:S01]  /*dce0*/  @!P4 STG.E.U8 desc[UR20][R26.64+0xa9], R13 ;  /* 0x0000a90d1a00c986 */ /* 0x0001e2000c101114 */
[C---:B------:R-:W-:Y:S02]  /*dcf0*/  ISETP.LT.OR P3, PT, R34.reuse, 0xb1, !P0 ;  /* 0x000000b12200780c */ /* 0x040fe40004761670 */
[C---:B------:R-:W-:Y:S01]  /*dd00*/  ISETP.LT.OR P4, PT, R34.reuse, 0xb2, !P0 ;  /* 0x000000b22200780c */ /* 0x040fe20004781670 */
[----:B------:R-:W-:Y:S01]  /*dd10*/  @!P5 STG.E.U8 desc[UR20][R24.64+0xb0], R15 ;  /* 0x0000b00f1800d986 */ /* 0x000fe2000c101114 */
[----:B------:R-:W-:Y:S01]  /*dd20*/  ISETP.LT.OR P5, PT, R34, 0xb9, !P1 ;  /* 0x000000b92200780c */ /* 0x000fe20004fa1670 */
[----:B------:R-:W-:Y:S01]  /*dd30*/  FMUL R10, R10, UR32 ;  /* 0x000000200a0a7c20 */ /* 0x000fe20008400000 */
[----:B------:R-:W-:Y:S01]  /*dd40*/  FMUL R9, R9, UR32 ;  /* 0x0000002009097c20 */ /* 0x000fe20008400000 */
[----:B------:R-:W2:Y:S01]  /*dd50*/  LDL.LU R222, [R1+0x14] ;  /* 0x0000140001de7983 */ /* 0x000ea20000300800 */
[----:B------:R-:W-:-:S03]  /*dd60*/  FMUL R8, R8, UR32 ;  /* 0x0000002008087c20 */ /* 0x000fc60008400000 */
[----:B------:R-:W2:Y:S01]  /*dd70*/  LDL.LU R220, [R1+0x10] ;  /* 0x0000100001dc7983 */ /* 0x000ea20000300800 */
[----:B------:R-:W-:-:S03]  /*dd80*/  F2FP.SATFINITE.E5M2.F32.PACK_AB_MERGE_C R17, RZ, R10, RZ ;  /* 0x0000000aff11723e */ /* 0x000fc600048060ff */
[----:B------:R-:W2:Y:S01]  /*dd90*/  LDL.LU R221, [R1+0xc] ;  /* 0x00000c0001dd7983 */ /* 0x000ea20000300800 */
[----:B------:R-:W-:Y:S01]  /*dda0*/  F2FP.SATFINITE.E5M2.F32.PACK_AB_MERGE_C R9, RZ, R9, RZ ;  /* 0x00000009ff09723e */ /* 0x000fe200048060ff */
[----:B------:R-:W-:Y:S01]  /*ddb0*/  FMUL R7, R7, UR32 ;  /* 0x0000002007077c20 */ /* 0x000fe20008400000 */
[----:B0-----:R-:W-:Y:S01]  /*ddc0*/  F2FP.SATFINITE.E5M2.F32.PACK_AB_MERGE_C R13, RZ, R8, RZ ;  /* 0x00000008ff0d723e */ /* 0x001fe200048060ff */
[----:B------:R0:W-:Y:S01]  /*ddd0*/  @!P6 STG.E.U8 desc[UR20][R24.64+0xb1], R11 ;  /* 0x0000b10b1800e986 */ /* 0x0001e2000c101114 */
[----:B------:R-:W-:Y:S01]  /*dde0*/  ISETP.LT.OR P6, PT, R34, 0xba, !P1 ;  /* 0x000000ba2200780c */ /* 0x000fe20004fc1670 */
[----:B-----5:R-:W-:Y:S01]  /*ddf0*/  FMUL R2, R2, UR32 ;  /* 0x0000002002027c20 */ /* 0x020fe20008400000 */
[----:B------:R-:W-:Y:S01]  /*de00*/  F2FP.SATFINITE.E5M2.F32.PACK_AB_MERGE_C R7, RZ, R7, RZ ;  /* 0x00000007ff07723e */ /* 0x000fe200048060ff */
[----:B------:R-:W-:Y:S01]  /*de10*/  @!P3 STG.E.U8 desc[UR20][R26.64+0xb0], R17 ;  /* 0x0000b0111a00b986 */ /* 0x000fe2000c101114 */
[----:B------:R-:W-:Y:S01]  /*de20*/  FMUL R3, R3, UR32 ;  /* 0x0000002003037c20 */ /* 0x000fe20008400000 */
[----:B------:R-:W-:Y:S01]  /*de30*/  FMUL R4, R4, UR32 ;  /* 0x0000002004047c20 */ /* 0x000fe20008400000 */
[C---:B------:R-:W-:Y:S01]  /*de40*/  ISETP.LT.OR P3, PT, R34.reuse, 0xb9, !P0 ;  /* 0x000000b92200780c */ /* 0x040fe20004761670 */
[----:B------:R1:W-:Y:S01]  /*de50*/  @!P4 STG.E.U8 desc[UR20][R26.64+0xb1], R9 ;  /* 0x0000b1091a00c986 */ /* 0x0003e2000c101114 */
[----:B------:R-:W-:Y:S01]  /*de60*/  ISETP.LT.OR P4, PT, R34, 0xba, !P0 ;  /* 0x000000ba2200780c */ /* 0x000fe20004781670 */
[----:B------:R-:W-:Y:S01]  /*de70*/  FMUL R6, R6, UR32 ;  /* 0x0000002006067c20 */ /* 0x000fe20008400000 */
[----:B------:R-:W-:Y:S01]  /*de80*/  FMUL R5, R5, UR32 ;  /* 0x0000002005057c20 */ /* 0x000fe20008400000 */
[----:B------:R3:W-:Y:S01]  /*de90*/  @!P5 STG.E.U8 desc[UR20][R24.64+0xb8], R13 ;  /* 0x0000b80d1800d986 */ /* 0x0007e2000c101114 */
[----:B------:R-:W-:Y:S01]  /*dea0*/  ISETP.LT.OR P5, PT, R34, 0xc1, !P1 ;  /* 0x000000c12200780c */ /* 0x000fe20004fa1670 */
[----:B------:R-:W-:Y:S01]  /*deb0*/  FMUL R0, R0, UR32 ;  /* 0x0000002000007c20 */ /* 0x000fe20008400000 */
[----:B0-----:R-:W-:Y:S01]  /*dec0*/  F2FP.SATFINITE.E5M2.F32.PACK_AB_MERGE_C R11, RZ, R6, RZ ;  /* 0x00000006ff0b723e */ /* 0x001fe200048060ff */
[----:B------:R-:W2:Y:S01]  /*ded0*/  LDL.LU R225, [R1+0x1c] ;  /* 0x00001c0001e17983 */ /* 0x000ea20000300800 */
[----:B------:R-:W-:-:S03]  /*dee0*/  F2FP.SATFINITE.E5M2.F32.PACK_AB_MERGE_C R5, RZ, R5, RZ ;  /* 0x00000005ff05723e */ /* 0x000fc600048060ff */
[----:B------:R0:W-:Y:S01]  /*def0*/  @!P6 STG.E.U8 desc[UR20][R24.64+0xb9], R7 ;  /* 0x0000b9071800e986 */ /* 0x0001e2000c101114 */
[----:B-1----:R-:W-:Y:S01]  /*df00*/  F2FP.SATFINITE.E5M2.F32.PACK_AB_MERGE_C R9, RZ, R4, RZ ;  /* 0x00000004ff09723e */ /* 0x002fe200048060ff */
[----:B------:R-:W-:Y:S01]  /*df10*/  FMUL R4, R227, UR32 ;  /* 0x00000020e3047c20 */ /* 0x000fe20008400000 */
[----:B------:R-:W-:Y:S01]  /*df20*/  ISETP.LT.OR P6, PT, R34, 0xc2, !P1 ;  /* 0x000000c22200780c */ /* 0x000fe20004fc1670 */
[----:B------:R-:W-:Y:S01]  /*df30*/  @!P3 STG.E.U8 desc[UR20][R26.64+0xb8], R11 ;  /* 0x0000b80b1a00b986 */ /* 0x000fe2000c101114 */
[----:B---3--:R-:W-:Y:S01]  /*df40*/  F2FP.SATFINITE.E5M2.F32.PACK_AB_MERGE_C R13, RZ, R2, RZ ;  /* 0x00000002ff0d723e */ /* 0x008fe200048060ff */
[----:B----4-:R-:W-:Y:S01]  /*df50*/  FMUL R2, R224, UR32 ;  /* 0x00000020e0027c20 */ /* 0x010fe20008400000 */
[----:B------:R-:W-:Y:S01]  /*df60*/  ISETP.LT.OR P3, PT, R34, 0xc1, !P0 ;  /* 0x000000c12200780c */ /* 0x000fe20004761670 */
[----:B------:R-:W3:Y:S01]  /*df70*/  LDL.LU R224, [R1+0x20] ;  /* 0x0000200001e07983 */ /* 0x000ee20000300800 */
[----:B0-----:R-:W-:Y:S01]  /*df80*/  F2FP.SATFINITE.E5M2.F32.PACK_AB_MERGE_C R7, RZ, R3, RZ ;  /* 0x00000003ff07723e */ /* 0x001fe200048060ff */
[----:B------:R-:W-:-:S02]  /*df90*/  FMUL R3, R226, UR32 ;  /* 0x00000020e2037c20 */ /* 0x000fc40008400000 */
[----:B------:R0:W-:Y:S01]  /*dfa0*/  @!P4 STG.E.U8 desc[UR20][R26.64+0xb9], R5 ;  /* 0x0000b9051a00c986 */ /* 0x0001e2000c101114 */
[----:B------:R-:W-:-:S03]  /*dfb0*/  ISETP.LT.OR P4, PT, R34, 0xc2, !P0 ;  /* 0x000000c22200780c */ /* 0x000fc60004781670 */
[----:B------:R-:W4:Y:S04]  /*dfc0*/  LDL.LU R226, [R1+0x24] ;  /* 0x0000240001e27983 */ /* 0x000f280000300800 */
[----:B------:R-:W4:Y:S04]  /*dfd0*/  LDL.LU R227, [R1+0x28] ;  /* 0x0000280001e37983 */ /* 0x000f280000300800 */
[----:B------:R-:W-:Y:S01]  /*dfe0*/  @!P5 STG.E.U8 desc[UR20][R24.64+0xc0], R9 ;  /* 0x0000c0091800d986 */ /* 0x000fe2000c101114 */
[C---:B------:R-:W-:Y:S02]  /*dff0*/  ISETP.LT.OR P5, PT, R34.reuse, 0xc9, !P1 ;  /* 0x000000c92200780c */ /* 0x040fe40004fa1670 */
[----:B0-----:R-:W-:Y:S01]  /*e000*/  F2FP.SATFINITE.E5M2.F32.PACK_AB_MERGE_C R5, RZ, R0, RZ ;  /* 0x00000000ff05723e */ /* 0x001fe200048060ff */
[----:B------:R0:W-:Y:S01]  /*e010*/  @!P6 STG.E.U8 desc[UR20][R24.64+0xc1], R7 ;  /* 0x0000c1071800e986 */ /* 0x0001e2000c101114 */
[----:B------:R-:W-:-:S03]  /*e020*/  ISETP.LT.OR P6, PT, R34, 0xca, !P1 ;  /* 0x000000ca2200780c */ /* 0x000fc60004fc1670 */
[----:B------:R-:W-:Y:S01]  /*e030*/  @!P3 STG.E.U8 desc[UR20][R26.64+0xc0], R13 ;  /* 0x0000c00d1a00b986 */ /* 0x000fe2000c101114 */
[----:B------:R-:W-:-:S03]  /*e040*/  ISETP.LT.OR P3, PT, R34, 0xc9, !P0 ;  /* 0x000000c92200780c */ /* 0x000fc60004761670 */
[----:B------:R1:W-:Y:S01]  /*e050*/  @!P4 STG.E.U8 desc[UR20][R26.64+0xc1], R5 ;  /* 0x0000c1051a00c986 */ /* 0x0003e2000c101114 */
[----:B0-----:R-:W-:Y:S02]  /*e060*/  F2FP.SATFINITE.E5M2.F32.PACK_AB_MERGE_C R7, RZ, R2, RZ ;  /* 0x00000002ff07723e */ /* 0x001fe400048060ff */
[----:B------:R-:W-:-:S03]  /*e070*/  ISETP.LT.OR P4, PT, R34, 0xca, !P0 ;  /* 0x000000ca2200780c */ /* 0x000fc60004781670 */
[----:B------:R0:W-:Y:S01]  /*e080*/  @!P5 STG.E.U8 desc[UR20][R24.64+0xc8], R7 ;  /* 0x0000c8071800d986 */ /* 0x0001e2000c101114 */
[----:B------:R-:W-:Y:S02]  /*e090*/  ISETP.LT.OR P5, PT, R34, 0xd1, !P1 ;  /* 0x000000d12200780c */ /* 0x000fe40004fa1670 */
[----:B------:R-:W-:Y:S02]  /*e0a0*/  F2FP.SATFINITE.E5M2.F32.PACK_AB_MERGE_C R9, RZ, R3, RZ ;  /* 0x00000003ff09723e */ /* 0x000fe400048060ff */
[----:B------:R-:W-:-:S03]  /*e0b0*/  F2FP.SATFINITE.E5M2.F32.PACK_AB_MERGE_C R11, RZ, R4, RZ ;  /* 0x00000004ff0b723e */ /* 0x000fc600048060ff */
[----:B------:R0:W-:Y:S04]  /*e0c0*/  @!P6 STG.E.U8 desc[UR20][R24.64+0xc9], R9 ;  /* 0x0000c9091800e986 */ /* 0x0001e8000c101114 */
[----:B------:R-:W-:Y:S01]  /*e0d0*/  @!P3 STG.E.U8 desc[UR20][R26.64+0xc8], R11 ;  /* 0x0000c80b1a00b986 */ /* 0x000fe2000c101114 */
[----:B--2---:R-:W-:Y:S01]  /*e0e0*/  FMUL R2, R220, UR32 ;  /* 0x00000020dc027c20 */ /* 0x004fe20008400000 */
[----:B------:R-:W-:Y:S02]  /*e0f0*/  FMUL R0, R221, UR32 ;  /* 0x00000020dd007c20 */ /* 0x000fe40008400000 */
[----:B------:R-:W2:Y:S03]  /*e100*/  LDL.LU R221, [R1+0x2c] ;  /* 0x00002c0001dd7983 */ /* 0x000ea60000300800 */
[----:B-1----:R-:W-:Y:S01]  /*e110*/  F2FP.SATFINITE.E5M2.F32.PACK_AB_MERGE_C R5, RZ, R0, RZ ;  /* 0x00000000ff05723e */ /* 0x002fe200048060ff */
[----:B------:R-:W2:Y:S01]  /*e120*/  LDL.LU R220, [R1+0x30] ;  /* 0x0000300001dc7983 */ /* 0x000ea20000300800 */
[----:B------:R-:W-:Y:S01]  /*e130*/  FMUL R0, R223, UR32 ;  /* 0x00000020df007c20 */ /* 0x000fe20008400000 */
[----:B------:R-:W-:Y:S01]  /*e140*/  FMUL R3, R222, UR32 ;  /* 0x00000020de037c20 */ /* 0x000fe20008400000 */
[----:B0-----:R-:W-:Y:S01]  /*e150*/  F2FP.SATFINITE.E5M2.F32.PACK_AB_MERGE_C R7, RZ, R2, RZ ;  /* 0x00000002ff07723e */ /* 0x001fe200048060ff */
[----:B------:R-:W2:Y:S02]  /*e160*/  LDL.LU R222, [R1+0x34] ;  /* 0x0000340001de7983 */ /* 0x000ea40000300800 */
[----:B------:R-:W-:-:S02]  /*e170*/  F2FP.SATFINITE.E5M2.F32.PACK_AB_MERGE_C R13, RZ, R0, RZ ;  /* 0x00000000ff0d723e */ /* 0x000fc400048060ff */
[----:B------:R-:W2:Y:S01]  /*e180*/  LDL.LU R223, [R1+0x38] ;  /* 0x0000380001df7983 */ /* 0x000ea20000300800 */
[----:B------:R-:W-:Y:S01]  /*e190*/  F2FP.SATFINITE.E5M2.F32.PACK_AB_MERGE_C R9, RZ, R3, RZ ;  /* 0x00000003ff09723e */ /* 0x000fe200048060ff */
[----:B------:R-:W-:Y:S02]  /*e1a0*/  FMUL R2, R225, UR32 ;  /* 0x00000020e1027c20 */ /* 0x000fe40008400000 */
[----:B------:R-:W2:Y:S04]  /*e1b0*/  LDL.LU R225, [R1+0x3c] ;  /* 0x00003c0001e17983 */ /* 0x000ea80000300800 */
[----:B------:R-:W-:Y:S01]  /*e1c0*/  @!P4 STG.E.U8 desc[UR20][R26.64+0xc9], R5 ;  /* 0x0000c9051a00c986 */ /* 0x000fe2000c101114 */
[----:B---3--:R-:W-:-:S03]  /*e1d0*/  FMUL R0, R224, UR32 ;  /* 0x00000020e0007c20 */ /* 0x008fc60008400000 */
[----:B------:R0:W-:Y:S04]  /*e1e0*/  @!P5 STG.E.U8 desc[UR20][R24.64+0xd0], R7 ;  /* 0x0000d0071800d986 */ /* 0x0001e8000c101114 */
[----:B------:R-:W3:Y:S01]  /*e1f0*/  LDL.LU R224, [R1+0x40] ;  /* 0x0000400001e07983 */ /* 0x000ee20000300800 */
[----:B----4-:R-:W-:-:S03]  /*e200*/  FMUL R3, R226, UR32 ;  /* 0x00000020e2037c20 */ /* 0x010fc60008400000 */
[----:B------:R-:W4:Y:S01]  /*e210*/  LDL.LU R226, [R1+0x44] ;  /* 0x0000440001e27983 */ /* 0x000f220000300800 */
[----:B0-----:R-:W-:Y:S01]  /*e220*/  F2FP.SATFINITE.E5M2.F32.PACK_AB_MERGE_C R7, RZ, R0, RZ ;  /* 0x00000000ff07723e */ /* 0x001fe200048060ff */
[----:B------:R-:W-:Y:S02]  /*e230*/  FMUL R0, R227, UR32 ;  /* 0x00000020e3007c20 */ /* 0x000fe40008400000 */
[----:B------:R-:W4:Y:S01]  /*e240*/  LDL.LU R227, [R1+0x48] ;  /* 0x0000480001e37983 */ /* 0x000f220000300800 */
[C---:B------:R-:W-:Y:S02]  /*e250*/  ISETP.LT.OR P6, PT, R34.reuse, 0xd2, !P1 ;  /* 0x000000d22200780c */ /* 0x040fe40004fc1670 */
[C---:B------:R-:W-:Y:S01]  /*e260*/  ISETP.LT.OR P4, PT, R34.reuse, 0xd2, !P0 ;  /* 0x000000d22200780c */ /* 0x040fe20004781670 */
[----:B------:R-:W4:Y:S01]  /*e270*/  LDL.LU R219, [R1+0x4c] ;  /* 0x00004c0001db7983 */ /* 0x000f220000300800 */
[----:B------:R-:W-:Y:S02]  /*e280*/  F2FP.SATFINITE.E5M2.F32.PACK_AB_MERGE_C R5, RZ, R2, RZ ;  /* 0x00000002ff05723e */ /* 0x000fe400048060ff */
[----:B------:R-:W-:-:S02]  /*e290*/  ISETP.LT.OR P3, PT, R34, 0xd1, !P0 ;  /* 0x000000d12200780c */ /* 0x000fc40004761670 */
[----:B------:R-:W-:Y:S02]  /*e2a0*/  ISETP.LT.OR P5, PT, R34, 0xd9, !P1 ;  /* 0x000000d92200780c */ /* 0x000fe40004fa1670 */
[----:B------:R-:W-:-:S03]  /*e2b0*/  F2FP.SATFINITE.E5M2.F32.PACK_AB_MERGE_C R11, RZ, R0, RZ ;  /* 0x00000000ff0b723e */ /* 0x000fc600048060ff */
[----:B------:R0:W-:Y:S01]  /*e2c0*/  @!P6 STG.E.U8 desc[UR20][R24.64+0xd1], R9 ;  /* 0x0000d1091800e986 */ /* 0x0001e2000c101114 */
[----:B------:R-:W-:-:S03]  /*e2d0*/  ISETP.LT.OR P6, PT, R34, 0xda, !P1 ;  /* 0x000000da2200780c */ /* 0x000fc60004fc1670 */
[----:B------:R1:W-:Y:S01]  /*e2e0*/  @!P4 STG.E.U8 desc[UR20][R26.64+0xd1], R5 ;  /* 0x0000d1051a00c986 */ /* 0x0003e2000c101114 */
[----:B------:R-:W-:-:S03]  /*e2f0*/  ISETP.LT.OR P4, PT, R34, 0xda, !P0 ;  /* 0x000000da2200780c */ /* 0x000fc60004781670 */
[----:B------:R-:W-:Y:S01]  /*e300*/  @!P3 STG.E.U8 desc[UR20][R26.64+0xd0], R13 ;  /* 0x0000d00d1a00b986 */ /* 0x000fe2000c101114 */
[----:B0-----:R-:W-:-:S03]  /*e310*/  F2FP.SATFINITE.E5M2.F32.PACK_AB_MERGE_C R9, RZ, R3, RZ ;  /* 0x00000003ff09723e */ /* 0x001fc600048060ff */
[----:B------:R0:W-:Y:S04]  /*e320*/  @!P5 STG.E.U8 desc[UR20][R24.64+0xd8], R7 ;  /* 0x0000d8071800d986 */ /* 0x0001e8000c101114 */
[----:B------:R0:W-:Y:S01]  /*e330*/  @!P6 STG.E.U8 desc[UR20][R24.64+0xd9], R9 ;  /* 0x0000d9091800e986 */ /* 0x0001e2000c101114 */
[----:B--2---:R-:W-:-:S03]  /*e340*/  FMUL R0, R221, UR32 ;  /* 0x00000020dd007c20 */ /* 0x004fc60008400000 */
[----:B------:R-:W2:Y:S01]  /*e350*/  LDL.LU R221, [R1+0x50] ;  /* 0x0000500001dd7983 */ /* 0x000ea20000300800 */
[----:B------:R-:W-:-:S03]  /*e360*/  FMUL R2, R220, UR32 ;  /* 0x00000020dc027c20 */ /* 0x000fc60008400000 */
[----:B------:R-:W2:Y:S01]  /*e370*/  LDL.LU R220, [R1+0x54] ;  /* 0x0000540001dc7983 */ /* 0x000ea20000300800 */
[----:B-1----:R-:W-:Y:S01]  /*e380*/  F2FP.SATFINITE.E5M2.F32.PACK_AB_MERGE_C R5, RZ, R0, RZ ;  /* 0x00000000ff05723e */ /* 0x002fe200048060ff */
[----:B------:R-:W-:Y:S02]  /*e390*/  FMUL R3, R222, UR32 ;  /* 0x00000020de037c20 */ /* 0x000fe40008400000 */
[----:B------:R-:W2:Y:S01]  /*e3a0*/  LDL.LU R222, [R1+0x58] ;  /* 0x0000580001de7983 */ /* 0x000ea20000300800 */
[----:B0-----:R-:W-:Y:S01]  /*e3b0*/  F2FP.SATFINITE.E5M2.F32.PACK_AB_MERGE_C R7, RZ, R2, RZ ;  /* 0x00000002ff07723e */ /* 0x001fe200048060ff */
[----:B------:R-:W-:Y:S01]  /*e3c0*/  FMUL R4, R223, UR32 ;  /* 0x00000020df047c20 */ /* 0x000fe20008400000 */
[----:B------:R-:W-:Y:S01]  /*e3d0*/  F2FP.SATFINITE.E5M2.F32.PACK_AB_MERGE_C R9, RZ, R3, RZ ;  /* 0x00000003ff09723e */ /* 0x000fe200048060ff */
[----:B------:R-:W2:Y:S01]  /*e3e0*/  LDL.LU R223, [R1+0x5c] ;  /* 0x00005c0001df7983 */ /* 0x000ea20000300800 */
[----:B------:R-:W-:-:S03]  /*e3f0*/  FMUL R0, R225, UR32 ;  /* 0x00000020e1007c20 */ /* 0x000fc60008400000 */
[----:B------:R0:W-:Y:S04]  /*e400*/  @!P4 STG.E.U8 desc[UR20][R26.64+0xd9], R5 ;  /* 0x0000d9051a00c986 */ /* 0x0001e8000c101114 */
[----:B------:R-:W2:Y:S01]  /*e410*/  LDL.LU R225, [R1+0x60] ;  /* 0x0000600001e17983 */ /* 0x000ea20000300800 */
[----:B0-----:R-:W-:Y:S01]  /*e420*/  F2FP.SATFINITE.E5M2.F32.PACK_AB_MERGE_C R5, RZ, R0, RZ ;  /* 0x00000000ff05723e */ /* 0x001fe200048060ff */
[----:B---3--:R-:W-:Y:S02]  /*e430*/  FMUL R2, R224, UR32 ;  /* 0x00000020e0027c20 */ /* 0x008fe40008400000 */
[----:B------:R-:W3:Y:S01]  /*e440*/  LDL.LU R224, [R1+0x64] ;  /* 0x0000640001e07983 */ /* 0x000ee20000300800 */
[----:B----4-:R-:W-:-:S03]  /*e450*/  FMUL R3, R226, UR32 ;  /* 0x00000020e2037c20 */ /* 0x010fc60008400000 */
[----:B------:R-:W4:Y:S01]  /*e460*/  LDL.LU R226, [R1+0x68] ;  /* 0x0000680001e27983 */ /* 0x000f220000300800 */
[----:B------:R-:W-:-:S03]  /*e470*/  FMUL R0, R227, UR32 ;  /* 0x00000020e3007c20 */ /* 0x000fc60008400000 */
[----:B------:R-:W4:Y:S01]  /*e480*/  LDL.LU R227, [R1+0x6c] ;  /* 0x00006c0001e37983 */ /* 0x000f220000300800 */
[C---:B------:R-:W-:Y:S02]  /*e490*/  ISETP.LT.OR P3, PT, R34.reuse, 0xd9, !P0 ;  /* 0x000000d92200780c */ /* 0x040fe40004761670 */
[C---:B------:R-:W-:Y:S02]  /*e4a0*/  ISETP.LT.OR P5, PT, R34.reuse, 0xe1, !P1 ;  /* 0x000000e12200780c */ /* 0x040fe40004fa1670 */
[C---:B------:R-:W-:Y:S02]  /*e4b0*/  ISETP.LT.OR P6, PT, R34.reuse, 0xe2, !P1 ;  /* 0x000000e22200780c */ /* 0x040fe40004fc1670 */
[----:B------:R-:W-:-:S07]  /*e4c0*/  ISETP.LT.OR P4, PT, R34, 0xe2, !P0 ;  /* 0x000000e22200780c */ /* 0x000fce0004781670 */
[----:B------:R-:W-:Y:S01]  /*e4d0*/  @!P3 STG.E.U8 desc[UR20][R26.64+0xd8], R11 ;  /* 0x0000d80b1a00b986 */ /* 0x000fe2000c101114 */
[----:B------:R-:W-:-:S03]  /*e4e0*/  ISETP.LT.OR P3, PT, R34, 0xe1, !P0 ;  /* 0x000000e12200780c */ /* 0x000fc60004761670 */
[----:B------:R0:W-:Y:S01]  /*e4f0*/  @!P5 STG.E.U8 desc[UR20][R24.64+0xe0], R7 ;  /* 0x0000e0071800d986 */ /* 0x0001e2000c101114 */
[----:B------:R-:W-:-:S03]  /*e500*/  ISETP.LT.OR P5, PT, R34, 0xe9, !P1 ;  /* 0x000000e92200780c */ /* 0x000fc60004fa1670 */
[----:B------:R1:W-:Y:S01]  /*e510*/  @!P6 STG.E.U8 desc[UR20][R24.64+0xe1], R9 ;  /* 0x0000e1091800e986 */ /* 0x0003e2000c101114 */
[----:B------:R-:W-:Y:S02]  /*e520*/  ISETP.LT.OR P6, PT, R34, 0xea, !P1 ;  /* 0x000000ea2200780c */ /* 0x000fe40004fc1670 */
[----:B------:R-:W-:Y:S01]  /*e530*/  F2FP.SATFINITE.E5M2.F32.PACK_AB_MERGE_C R13, RZ, R4, RZ ;  /* 0x00000004ff0d723e */ /* 0x000fe200048060ff */
[----:B------:R1:W-:Y:S01]  /*e540*/  @!P4 STG.E.U8 desc[UR20][R26.64+0xe1], R5 ;  /* 0x0000e1051a00c986 */ /* 0x0003e2000c101114 */
[----:B0-----:R-:W-:-:S03]  /*e550*/  F2FP.SATFINITE.E5M2.F32.PACK_AB_MERGE_C R7, RZ, R2, RZ ;  /* 0x00000002ff07723e */ /* 0x001fc600048060ff */
[----:B------:R-:W-:Y:S01]  /*e560*/  @!P3 STG.E.U8 desc[UR20][R26.64+0xe0], R13 ;  /* 0x0000e00d1a00b986 */ /* 0x000fe2000c101114 */
[----:B-1----:R-:W-:-:S03]  /*e570*/  F2FP.SATFINITE.E5M2.F32.PACK_AB_MERGE_C R9, RZ, R3, RZ ;  /* 0x00000003ff09723e */ /* 0x002fc600048060ff */
[----:B------:R0:W-:Y:S01]  /*e580*/  @!P5 STG.E.U8 desc[UR20][R24.64+0xe8], R7 ;  /* 0x0000e8071800d986 */ /* 0x0001e2000c101114 */
[C---:B------:R-:W-:Y:S02]  /*e590*/  ISETP.LT.OR P3, PT, R34.reuse, 0xe9, !P0 ;  /* 0x000000e92200780c */ /* 0x040fe40004761670 */
[C---:B------:R-:W-:Y:S01]  /*e5a0*/  ISETP.LT.OR P4, PT, R34.reuse, 0xea, !P0 ;  /* 0x000000ea2200780c */ /* 0x040fe20004781670 */
[----:B------:R1:W-:Y:S01]  /*e5b0*/  @!P6 STG.E.U8 desc[UR20][R24.64+0xe9], R9 ;  /* 0x0000e9091800e986 */ /* 0x0003e2000c101114 */
[C---:B------:R-:W-:Y:S01]  /*e5c0*/  ISETP.LT.OR P5, PT, R34.reuse, 0xf1, !P1 ;  /* 0x000000f12200780c */ /* 0x040fe20004fa1670 */
[----:B------:R-:W-:Y:S01]  /*e5d0*/  FMUL R2, R219, UR32 ;  /* 0x00000020db027c20 */ /* 0x000fe20008400000 */
[----:B------:R-:W-:Y:S02]  /*e5e0*/  ISETP.LT.OR P6, PT, R34, 0xf2, !P1 ;  /* 0x000000f22200780c */ /* 0x000fe40004fc1670 */
[----:B------:R-:W-:Y:S02]  /*e5f0*/  F2FP.SATFINITE.E5M2.F32.PACK_AB_MERGE_C R11, RZ, R0, RZ ;  /* 0x00000000ff0b723e */ /* 0x000fe400048060ff */
[----:B------:R-:W-:-:S03]  /*e600*/  F2FP.SATFINITE.E5M2.F32.PACK_AB_MERGE_C R5, RZ, R2, RZ ;  /* 0x00000002ff05723e */ /* 0x000fc600048060ff */
[----:B------:R-:W-:Y:S01]  /*e610*/  @!P3 STG.E.U8 desc[UR20][R26.64+0xe8], R11 ;  /* 0x0000e80b1a00b986 */ /* 0x000fe2000c101114 */
[----:B------:R-:W-:-:S03]  /*e620*/  ISETP.LT.OR P3, PT, R34, 0xf1, !P0 ;  /* 0x000000f12200780c */ /* 0x000fc60004761670 */
[----:B------:R-:W-:Y:S01]  /*e630*/  @!P4 STG.E.U8 desc[UR20][R26.64+0xe9], R5 ;  /* 0x0000e9051a00c986 */ /* 0x000fe2000c101114 */
[C---:B------:R-:W-:Y:S02]  /*e640*/  ISETP.LT.OR P4, PT, R34.reuse, 0xf9, !P1 ;  /* 0x000000f92200780c */ /* 0x040fe40004f81670 */
[----:B------:R-:W-:Y:S01]  /*e650*/  ISETP.LT.OR P1, PT, R34, 0xfa, !P1 ;  /* 0x000000fa2200780c */ /* 0x000fe20004f21670 */
[----:B--2---:R-:W-:Y:S01]  /*e660*/  FMUL R0, R221, UR32 ;  /* 0x00000020dd007c20 */ /* 0x004fe20008400000 */
[----:B------:R-:W-:-:S04]  /*e670*/  FMUL R3, R220, UR32 ;  /* 0x00000020dc037c20 */ /* 0x000fc80008400000 */
[----:B0-----:R-:W-:Y:S02]  /*e680*/  F2FP.SATFINITE.E5M2.F32.PACK_AB_MERGE_C R7, RZ, R0, RZ ;  /* 0x00000000ff07723e */ /* 0x001fe400048060ff */
[----:B-1----:R-:W-:Y:S01]  /*e690*/  F2FP.SATFINITE.E5M2.F32.PACK_AB_MERGE_C R9, RZ, R3, RZ ;  /* 0x00000003ff09723e */ /* 0x002fe200048060ff */
[----:B------:R-:W-:Y:S02]  /*e6a0*/  FMUL R0, R222, UR32 ;  /* 0x00000020de007c20 */ /* 0x000fe40008400000 */
[----:B------:R0:W-:Y:S01]  /*e6b0*/  @!P5 STG.E.U8 desc[UR20][R24.64+0xf0], R7 ;  /* 0x0000f0071800d986 */ /* 0x0001e2000c101114 */
[----:B------:R-:W-:-:S03]  /*e6c0*/  ISETP.LT.OR P5, PT, R34, 0xf2, !P0 ;  /* 0x000000f22200780c */ /* 0x000fc600047a1670 */
[----:B------:R1:W-:Y:S01]  /*e6d0*/  @!P6 STG.E.U8 desc[UR20][R24.64+0xf1], R9 ;  /* 0x0000f1091800e986 */ /* 0x0003e2000c101114 */
[C---:B------:R-:W-:Y:S02]  /*e6e0*/  ISETP.LT.OR P6, PT, R34.reuse, 0xf9, !P0 ;  /* 0x000000f92200780c */ /* 0x040fe400047c1670 */
[----:B------:R-:W-:Y:S01]  /*e6f0*/  F2FP.SATFINITE.E5M2.F32.PACK_AB_MERGE_C R13, RZ, R0, RZ ;  /* 0x00000000ff0d723e */ /* 0x000fe200048060ff */
[----:B------:R-:W-:Y:S01]  /*e700*/  FMUL R0, R223, UR32 ;  /* 0x00000020df007c20 */ /* 0x000fe20008400000 */
[----:B------:R-:W-:Y:S01]  /*e710*/  ISETP.LT.OR P0, PT, R34, 0xfa, !P0 ;  /* 0x000000fa2200780c */ /* 0x000fe20004701670 */
[----:B------:R-:W-:-:S03]  /*e720*/  FMUL R2, R225, UR32 ;  /* 0x00000020e1027c20 */ /* 0x000fc60008400000 */
[----:B0-----:R-:W-:Y:S02]  /*e730*/  F2FP.SATFINITE.E5M2.F32.PACK_AB_MERGE_C R7, RZ, R0, RZ ;  /* 0x00000000ff07723e */ /* 0x001fe400048060ff */
[----:B-1----:R-:W-:Y:S01]  /*e740*/  F2FP.SATFINITE.E5M2.F32.PACK_AB_MERGE_C R9, RZ, R2, RZ ;  /* 0x00000002ff09723e */ /* 0x002fe200048060ff */
[----:B---3--:R-:W-:Y:S01]  /*e750*/  FMUL R3, R224, UR32 ;  /* 0x00000020e0037c20 */ /* 0x008fe20008400000 */
[----:B----4-:R-:W-:Y:S01]  /*e760*/  FMUL R4, R226, UR32 ;  /* 0x00000020e2047c20 */ /* 0x010fe20008400000 */
[----:B------:R-:W-:-:S03]  /*e770*/  FMUL R5, R227, UR32 ;  /* 0x00000020e3057c20 */ /* 0x000fc60008400000 */
[----:B------:R-:W-:Y:S02]  /*e780*/  F2FP.SATFINITE.E5M2.F32.PACK_AB_MERGE_C R3, RZ, R3, RZ ;  /* 0x00000003ff03723e */ /* 0x000fe400048060ff */
[----:B------:R-:W-:Y:S02]  /*e790*/  F2FP.SATFINITE.E5M2.F32.PACK_AB_MERGE_C R11, RZ, R4, RZ ;  /* 0x00000004ff0b723e */ /* 0x000fe400048060ff */
[----:B------:R-:W-:Y:S01]  /*e7a0*/  F2FP.SATFINITE.E5M2.F32.PACK_AB_MERGE_C R5, RZ, R5, RZ ;  /* 0x00000005ff05723e */ /* 0x000fe200048060ff */
[----:B------:R0:W-:Y:S04]  /*e7b0*/  @!P3 STG.E.U8 desc[UR20][R26.64+0xf0], R13 ;  /* 0x0000f00d1a00b986 */ /* 0x0001e8000c101114 */
[----:B------:R0:W-:Y:S04]  /*e7c0*/  @!P5 STG.E.U8 desc[UR20][R26.64+0xf1], R7 ;  /* 0x0000f1071a00d986 */ /* 0x0001e8000c101114 */
[----:B------:R0:W-:Y:S04]  /*e7d0*/  @!P4 STG.E.U8 desc[UR20][R24.64+0xf8], R9 ;  /* 0x0000f8091800c986 */ /* 0x0001e8000c101114 */
[----:B------:R0:W-:Y:S04]  /*e7e0*/  @!P1 STG.E.U8 desc[UR20][R24.64+0xf9], R3 ;  /* 0x0000f90318009986 */ /* 0x0001e8000c101114 */
[----:B------:R0:W-:Y:S04]  /*e7f0*/  @!P6 STG.E.U8 desc[UR20][R26.64+0xf8], R11 ;  /* 0x0000f80b1a00e986 */ /* 0x0001e8000c101114 */
[----:B------:R0:W-:Y:S02]  /*e800*/  @!P0 STG.E.U8 desc[UR20][R26.64+0xf9], R5 ;  /* 0x0000f9051a008986 */ /* 0x0001e4000c101114 */
.L_x_293:
[----:B------:R-:W-:Y:S05]  /*e810*/  BSYNC B0 ;  /* 0x0000000000007941 */ /* 0x000fea0003800000 */
.L_x_35:
[----:B------:R-:W2:Y:S01]  /*e820*/  LDL.LU R22, [R1+0x74] ;  /* 0x0000740001167983 */ /* 0x000ea20000300800 */
[----:B0----5:R-:W-:Y:S01]  /*e830*/  IMAD.U32 R3, RZ, RZ, UR12 ;  /* 0x0000000cff037e24 */ /* 0x021fe2000f8e00ff */
[----:B------:R-:W-:Y:S02]  /*e840*/  ULDC.64 UR6, c[0x0][0x650] ;  /* 0x0001940000067ab9 */ /* 0x000fe40000000a00 */
[----:B------:R-:W3:Y:S01]  /*e850*/  LDL.LU R19, [R1+0x78] ;  /* 0x0000780001137983 */ /* 0x000ee20000300800 */
[----:B------:R-:W-:Y:S01]  /*e860*/  IMAD.U32 R0, RZ, RZ, UR16 ;  /* 0x00000010ff007e24 */ /* 0x000fe2000f8e00ff */
[----:B------:R0:W-:Y:S01]  /*e870*/  SYNCS.ARRIVE.TRANS64.A1T0 RZ, [R3+UR28], RZ ;  /* 0x000000ff03ff79a7 */ /* 0x0001e2000810001c */
[----:B------:R-:W-:Y:S02]  /*e880*/  IMAD.U32 R2, RZ, RZ, UR16 ;  /* 0x00000010ff027e24 */ /* 0x000fe4000f8e00ff */
[----:B------:R-:W-:Y:S02]  /*e890*/  IMAD.MOV.U32 R4, RZ, RZ, -0x1 ;  /* 0xffffffffff047424 */ /* 0x000fe400078e00ff */
[----:B0-----:R-:W-:Y:S01]  /*e8a0*/  IMAD.U32 R3, RZ, RZ, UR13 ;  /* 0x0000000dff037e24 */ /* 0x001fe2000f8e00ff */
[----:B---3--:R-:W-:-:S02]  /*e8b0*/  LEA R19, P0, R0, R19, 0x1 ;  /* 0x0000001300137211 */ /* 0x008fc400078008ff */
[----:B------:R-:W-:Y:S02]  /*e8c0*/  PRMT R0, RZ, 0x7610, R0 ;  /* 0x00007610ff007816 */ /* 0x000fe40000000000 */
[----:B--2---:R-:W-:Y:S01]  /*e8d0*/  LEA.HI.X R22, R2, R22, R3, 0x1, P0 ;  /* 0x0000001602167211 */ /* 0x004fe200000f0c03 */
[----:B------:R-:W-:Y:S01]  /*e8e0*/  IMAD.MOV.U32 R2, RZ, RZ, -0x1 ;  /* 0xffffffffff027424 */ /* 0x000fe200078e00ff */
[----:B------:R0:W-:Y:S01]  /*e8f0*/  STL [R1+0x78], R19 ;  /* 0x0000781301007387 */ /* 0x0001e20000100800 */
[----:B------:R-:W-:Y:S01]  /*e900*/  IMAD.MOV.U32 R3, RZ, RZ, -0x1 ;  /* 0xffffffffff037424 */ /* 0x000fe200078e00ff */
[----:B------:R-:W-:Y:S02]  /*e910*/  ISETP.GE.U32.AND P0, PT, R19, UR6, PT ;  /* 0x0000000613007c0c */ /* 0x000fe4000bf06070 */
[----:B------:R0:W-:Y:S02]  /*e920*/  STL [R1+0x74], R22 ;  /* 0x0000741601007387 */ /* 0x0001e40000100800 */
[----:B------:R-:W-:-:S02]  /*e930*/  ISETP.GE.U32.AND.EX P0, PT, R22, UR7, PT, P0 ;  /* 0x0000000716007c0c */ /* 0x000fc4000bf06100 */
[----:B------:R0:W-:Y:S04]  /*e940*/  STL [R1+0x7c], R4 ;  /* 0x00007c0401007387 */ /* 0x0001e80000100800 */
[----:B------:R0:W-:Y:S04]  /*e950*/  STL [R1+0x70], R2 ;  /* 0x0000700201007387 */ /* 0x0001e80000100800 */
[----:B------:R0:W-:Y:S03]  /*e960*/  STL [R1+0x80], R3 ;  /* 0x0000800301007387 */ /* 0x0001e60000100800 */
[----:B------:R-:W-:Y:S05]  /*e970*/  @P0 BRA `(.L_x_294) ;  /* 0x0000000400740947 */ /* 0x000fea0003800000 */
[----:B------:R-:W2:Y:S01]  /*e980*/  S2R R14, SR_CTAID.X ;  /* 0x00000000000e7919 */ /* 0x000ea20000002500 */
[----:B------:R-:W3:Y:S01]  /*e990*/  LDC.64 R8, c[0x0][0x628] ;  /* 0x00018a00ff087b82 */ /* 0x000ee20000000a00 */
[----:B------:R-:W-:Y:S01]  /*e9a0*/  ULDC UR6, c[0x0][0x150] ;  /* 0x0000540000067ab9 */ /* 0x000fe20000000800 */
[----:B------:R-:W-:Y:S01]  /*e9b0*/  IMAD.MOV.U32 R6, RZ, RZ, R19 ;  /* 0x000000ffff067224 */ /* 0x000fe200078e0013 */
[----:B------:R-:W0:Y:S01]  /*e9c0*/  S2R R16, SR_CTAID.Y ;  /* 0x0000000000107919 */ /* 0x000e220000002600 */
[----:B------:R-:W-:-:S04]  /*e9d0*/  IMAD.MOV.U32 R7, RZ, RZ, R22 ;  /* 0x000000ffff077224 */ /* 0x000fc800078e0016 */
[----:B------:R-:W0:Y:S08]  /*e9e0*/  LDC R17, c[0x0][0x144] ;  /* 0x00005100ff117b82 */ /* 0x000e300000000800 */
[----:B------:R-:W0:Y:S08]  /*e9f0*/  LDC R10, c[0x0][0x630] ;  /* 0x00018c00ff0a7b82 */ /* 0x000e300000000800 */
[----:B------:R-:W0:Y:S01]  /*ea00*/  LDC.64 R12, c[0x0][0x620] ;  /* 0x00018800ff0c7b82 */ /* 0x000e220000000a00 */
[----:B---3--:R-:W-:-:S04]  /*ea10*/  ISETP.NE.U32.AND P0, PT, R8, RZ, PT ;  /* 0x000000ff0800720c */ /* 0x008fc80003f05070 */
[----:B------:R-:W-:Y:S02]  /*ea20*/  ISETP.NE.AND.EX P0, PT, R9, RZ, PT, P0 ;  /* 0x000000ff0900720c */ /* 0x000fe40003f05300 */
[----:B--2---:R-:W-:-:S05]  /*ea30*/  I2FP.F32.U32 R0, R14 ;  /* 0x0000000e00007245 */ /* 0x004fca0000201000 */
[----:B------:R-:W-:-:S04]  /*ea40*/  FMUL R0, R0, UR6 ;  /* 0x0000000600007c20 */ /* 0x000fc80008400000 */
[----:B------:R2:W3:Y:S02]  /*ea50*/  F2I.U32.TRUNC.NTZ R15, R0 ;  /* 0x00000000000f7305 */ /* 0x0004e4000020f000 */
[----:B------:R-:W-:Y:S05]  /*ea60*/  @!P0 BRA `(.L_x_295) ;  /* 0x0000000000288947 */ /* 0x000fea0003800000 */
[----:B--2---:R-:W2:Y:S02]  /*ea70*/  LDC R0, c[0x0][0x634] ;  /* 0x00018d00ff007b82 */ /* 0x004ea40000000800 */
[----:B--2---:R-:W-:-:S05]  /*ea80*/  IADD3 R7, P0, R19, R0, RZ ;  /* 0x0000000013077210 */ /* 0x004fca0007f1e0ff */
[----:B------:R-:W-:-:S04]  /*ea90*/  IMAD.X R11, RZ, RZ, R22, P0 ;  /* 0x000000ffff0b7224 */ /* 0x000fc800000e0616 */
[----:B0-----:R-:W-:-:S04]  /*eaa0*/  IMAD.WIDE.U32 R2, R11, R8, RZ ;  /* 0x000000080b027225 */ /* 0x001fc800078e00ff */
[----:B------:R-:W-:-:S04]  /*eab0*/  IMAD.WIDE.U32 R4, P0, R7, R9, R2 ;  /* 0x0000000907047225 */ /* 0x000fc80007800002 */
[----:B------:R-:W-:-:S04]  /*eac0*/  IMAD.WIDE.U32 R2, R7, R8, RZ ;  /* 0x0000000807027225 */ /* 0x000fc800078e00ff */
[----:B------:R-:W-:Y:S01]  /*ead0*/  IMAD.X R7, RZ, RZ, RZ, P0 ;  /* 0x000000ffff077224 */ /* 0x000fe200000e06ff */
[----:B------:R-:W-:Y:S01]  /*eae0*/  IADD3 RZ, P0, R3, R4, RZ ;  /* 0x0000000403ff7210 */ /* 0x000fe20007f1e0ff */
[----:B------:R-:W-:-:S04]  /*eaf0*/  IMAD.MOV.U32 R6, RZ, RZ, R5 ;  /* 0x000000ffff067224 */ /* 0x000fc800078e0005 */
[----:B------:R-:W-:-:S08]  /*eb00*/  IMAD.WIDE.U32.X R6, R11, R9, R6, P0 ;  /* 0x000000090b067225 */ /* 0x000fd000000e0406 */
.L_x_295:
[-CC-:B0-----:R-:W-:Y:S01]  /*eb10*/  SHF.R.U64 R11, R6, R10.reuse, R7.reuse ;  /* 0x0000000a060b7219 */ /* 0x181fe20000001207 */
[----:B------:R-:W0:Y:S01]  /*eb20*/  LDC.64 R20, c[0x0][0x640] ;  /* 0x00019000ff147b82 */ /* 0x000e220000000a00 */
[----:B--2---:R-:W-:Y:S01]  /*eb30*/  SHF.R.U32.HI R0, RZ, R10, R7 ;  /* 0x0000000aff007219 */ /* 0x004fe20000011607 */
[----:B------:R-:W-:Y:S01]  /*eb40*/  IMAD.MOV.U32 R2, RZ, RZ, R19 ;  /* 0x000000ffff027224 */ /* 0x000fe200078e0013 */
[----:B------:R-:W-:Y:S01]  /*eb50*/  IADD3 R5, P0, RZ, -R11, RZ ;  /* 0x8000000bff057210 */ /* 0x000fe20007f1e0ff */
[----:B---3--:R-:W-:Y:S01]  /*eb60*/  IMAD.MOV R15, RZ, RZ, -R15 ;  /* 0x000000ffff0f7224 */ /* 0x008fe200078e0a0f */
[----:B------:R-:W-:Y:S01]  /*eb70*/  ULDC UR6, c[0x0][0x154] ;  /* 0x0000550000067ab9 */ /* 0x000fe20000000800 */
[----:B------:R-:W-:Y:S02]  /*eb80*/  IMAD.MOV.U32 R7, RZ, RZ, 0x1 ;  /* 0x00000001ff077424 */ /* 0x000fe400078e00ff */
[----:B------:R-:W2:Y:S01]  /*eb90*/  LDC R4, c[0x0][0x618] ;  /* 0x00018600ff047b82 */ /* 0x000ea20000000800 */
[----:B------:R-:W-:-:S02]  /*eba0*/  IMAD.X R3, RZ, RZ, ~R0, P0 ;  /* 0x000000ffff037224 */ /* 0x000fc400000e0e00 */
[----:B------:R-:W-:Y:S02]  /*ebb0*/  IMAD R17, R17, R15, R14 ;  /* 0x0000000f11117224 */ /* 0x000fe400078e020e */
[-C--:B------:R-:W-:Y:S02]  /*ebc0*/  IMAD R0, R3, R12.reuse, RZ ;  /* 0x0000000c03007224 */ /* 0x080fe400078e02ff */
[----:B------:R-:W-:Y:S01]  /*ebd0*/  IMAD.MOV.U32 R3, RZ, RZ, R22 ;  /* 0x000000ffff037224 */ /* 0x000fe200078e0016 */
[----:B------:R-:W3:Y:S01]  /*ebe0*/  LDC R6, c[0x0][0x608] ;  /* 0x00018200ff067b82 */ /* 0x000ee20000000800 */
[----:B------:R-:W-:-:S04]  /*ebf0*/  IMAD.WIDE.U32 R2, R5, R12, R2 ;  /* 0x0000000c05027225 */ /* 0x000fc800078e0002 */
[----:B------:R-:W-:-:S03]  /*ec00*/  IMAD R5, R5, R13, R0 ;  /* 0x0000000d05057224 */ /* 0x000fc600078e0200 */
[----:B------:R-:W5:Y:S01]  /*ec10*/  LDC R18, c[0x0][0x658] ;  /* 0x00019600ff127b82 */ /* 0x000f620000000800 */
[----:B------:R-:W-:Y:S01]  /*ec20*/  I2FP.F32.U32 R0, R16 ;  /* 0x0000001000007245 */ /* 0x000fe20000201000 */
[----:B------:R-:W-:Y:S01]  /*ec30*/  IMAD.IADD R3, R3, 0x1, R5 ;  /* 0x0000000103037824 */ /* 0x000fe200078e0205 */
[----:B0-----:R-:W-:Y:S01]  /*ec40*/  ISETP.NE.U32.AND P0, PT, R20, RZ, PT ;  /* 0x000000ff1400720c */ /* 0x001fe20003f05070 */
[----:B------:R-:W-:Y:S02]  /*ec50*/  IMAD.MOV.U32 R5, RZ, RZ, -0x1 ;  /* 0xffffffffff057424 */ /* 0x000fe400078e00ff */
[----:B------:R-:W-:Y:S02]  /*ec60*/  FMUL R0, R0, UR6 ;  /* 0x0000000600007c20 */ /* 0x000fe40008400000 */
[----:B------:R-:W0:Y:S01]  /*ec70*/  LDC R15, c[0x0][0x148] ;  /* 0x00005200ff0f7b82 */ /* 0x000e220000000800 */
[----:B--2---:R-:W-:Y:S01]  /*ec80*/  SHF.R.U64 R10, R2, R4, R3 ;  /* 0x00000004020a7219 */ /* 0x004fe20000001203 */
[----:B------:R2:W0:Y:S01]  /*ec90*/  F2I.U32.TRUNC.NTZ R13, R0 ;  /* 0x00000000000d7305 */ /* 0x000422000020f000 */
[----:B------:R-:W-:-:S02]  /*eca0*/  ISETP.NE.AND.EX P0, PT, R21, RZ, PT, P0 ;  /* 0x000000ff1500720c */ /* 0x000fc40003f05300 */
[----:B------:R-:W-:-:S03]  /*ecb0*/  SHF.R.U32.HI R3, RZ, R4, R3 ;  /* 0x00000004ff037219 */ /* 0x000fc60000011603 */
[----:B------:R-:W0:Y:S01]  /*ecc0*/  LDC R14, c[0x0][0x600] ;  /* 0x00018000ff0e7b82 */ /* 0x000e220000000800 */
[-CC-:B---3--:R-:W-:Y:S02]  /*ecd0*/  SHF.R.U64 R8, R10, R6.reuse, R3.reuse ;  /* 0x000000060a087219 */ /* 0x188fe40000001203 */
[----:B------:R-:W-:-:S05]  /*ece0*/  SHF.R.U32.HI R3, RZ, R6, R3 ;  /* 0x00000006ff037219 */ /* 0x000fca0000011603 */
[----:B------:R-:W3:Y:S01]  /*ecf0*/  LDC R22, c[0x0][0x648] ;  /* 0x00019200ff167b82 */ /* 0x000ee20000000800 */
[-CC-:B-----5:R-:W-:Y:S02]  /*ed00*/  SHF.R.U64 R12, R8, R18.reuse, R3.reuse ;  /* 0x00000012080c7219 */ /* 0x1a0fe40000001203 */
[-C--:B------:R-:W-:Y:S02]  /*ed10*/  SHF.L.U32 R5, R5, R18.reuse, RZ ;  /* 0x0000001205057219 */ /* 0x080fe400000006ff */
[-C--:B------:R-:W-:Y:S01]  /*ed20*/  SHF.R.U32.HI R3, RZ, R18.reuse, R3 ;  /* 0x00000012ff037219 */ /* 0x080fe20000011603 */
[----:B------:R-:W-:Y:S01]  /*ed30*/  IMAD.MOV.U32 R2, RZ, RZ, R12 ;  /* 0x000000ffff027224 */ /* 0x000fe200078e000c */
[----:B------:R-:W-:Y:S01]  /*ed40*/  SHF.L.U32 R18, R7, R18, RZ ;  /* 0x0000001207127219 */ /* 0x000fe200000006ff */
[----:B------:R-:W0:Y:S01]  /*ed50*/  LDC R23, c[0x0][0x638] ;  /* 0x00018e00ff177b82 */ /* 0x000e220000000800 */
[----:B------:R-:W-:-:S07]  /*ed60*/  LOP3.LUT R19, RZ, R5, RZ, 0x33, !PT ;  /* 0x00000005ff137212 */ /* 0x000fce00078e33ff */
[----:B------:R-:W0:Y:S01]  /*ed70*/  LDC R24, c[0x0][0x610] ;  /* 0x00018400ff187b82 */ /* 0x000e220000000800 */
[----:B--2---:R-:W-:Y:S05]  /*ed80*/  @!P0 BRA `(.L_x_296) ;  /* 0x0000000000288947 */ /* 0x004fea0003800000 */
[----:B------:R-:W2:Y:S02]  /*ed90*/  LDC R7, c[0x0][0x64c] ;  /* 0x00019300ff077b82 */ /* 0x000ea40000000800 */
[----:B--2---:R-:W-:-:S05]  /*eda0*/  IADD3 R7, P0, R12, R7, RZ ;  /* 0x000000070c077210 */ /* 0x004fca0007f1e0ff */
        /* <DEDUP_REMOVED lines=8> */
.L_x_296:
[----:B---3--:R-:W-:Y:S01]  /*ee30*/  SHF.R.U64 R0, R2, R22, R3 ;  /* 0x0000001602007219 */ /* 0x008fe20000001203 */
[----:B0-----:R-:W-:Y:S01]  /*ee40*/  VIADD R7, R14, 0xffffffff ;  /* 0xffffffff0e077836 */ /* 0x001fe20000000000 */
[----:B------:R-:W-:Y:S01]  /*ee50*/  LOP3.LUT R5, R8, R19, RZ, 0xc0, !PT ;  /* 0x0000001308057212 */ /* 0x000fe200078ec0ff */
[----:B------:R-:W-:Y:S02]  /*ee60*/  IMAD.MOV R13, RZ, RZ, -R13 ;  /* 0x000000ffff0d7224 */ /* 0x000fe400078e0a0d */
[----:B------:R-:W-:Y:S02]  /*ee70*/  IMAD.MOV R3, RZ, RZ, -R0 ;  /* 0x000000ffff037224 */ /* 0x000fe400078e0a00 */
[----:B------:R-:W-:Y:S01]  /*ee80*/  IMAD R2, R18, R0, R5 ;  /* 0x0000000012027224 */ /* 0x000fe200078e0205 */
[----:B------:R-:W-:Y:S01]  /*ee90*/  LOP3.LUT R5, R10, R7, RZ, 0xc0, !PT ;  /* 0x000000070a057212 */ /* 0x000fe200078ec0ff */
[----:B------:R-:W-:Y:S02]  /*eea0*/  @P2 IMAD R17, R15, R13, R16 ;  /* 0x0000000d0f112224 */ /* 0x000fe400078e0210 */
[----:B------:R-:W-:-:S02]  /*eeb0*/  IMAD R0, R3, R23, R12 ;  /* 0x0000001703007224 */ /* 0x000fc400078e020c */
[----:B------:R-:W-:Y:S02]  /*eec0*/  IMAD.MOV.U32 R4, RZ, RZ, 0x1 ;  /* 0x00000001ff047424 */ /* 0x000fe400078e00ff */
[----:B------:R-:W-:Y:S02]  /*eed0*/  IMAD R2, R2, R24, R17 ;  /* 0x0000001802027224 */ /* 0x000fe400078e0211 */
[----:B------:R-:W-:Y:S01]  /*eee0*/  IMAD R3, R0, R14, R5 ;  /* 0x0000000e00037224 */ /* 0x000fe200078e0205 */
[----:B------:R-:W-:-:S04]  /*eef0*/  PRMT R0, R4, 0x7610, R0 ;  /* 0x0000761004007816 */ /* 0x000fc80000000000 */
[----:B------:R-:W-:Y:S02]  /*ef00*/  SEL R4, R3, R2, !P2 ;  /* 0x0000000203047207 */ /* 0x000fe40005000000 */
[----:B------:R-:W-:-:S03]  /*ef10*/  SEL R2, R2, R3, !P2 ;  /* 0x0000000302027207 */ /* 0x000fc60005000000 */
[----:B------:R2:W-:Y:S04]  /*ef20*/  STL [R1+0x80], R4 ;  /* 0x0000800401007387 */ /* 0x0005e80000100800 */
[----:B------:R2:W-:Y:S04]  /*ef30*/  STL [R1+0x70], R11 ;  /* 0x0000700b01007387 */ /* 0x0005e80000100800 */
[----:B------:R2:W-:Y:S02]  /*ef40*/  STL [R1+0x7c], R2 ;  /* 0x00007c0201007387 */ /* 0x0005e40000100800 */
.L_x_294:
[----:B------:R-:W-:Y:S01]  /*ef50*/  LOP3.LUT P0, RZ, R0, 0xff, RZ, 0xc0, !PT ;  /* 0x000000ff00ff7812 */ /* 0x000fe2000780c0ff */
[----:B------:R-:W-:-:S12]  /*ef60*/  ULOP3.LUT UR27, UR27, 0x1, URZ, 0x3c, !UPT ;  /* 0x000000011b1b7892 */ /* 0x000fd8000f8e3c3f */
[----:B------:R-:W-:Y:S05]  /*ef70*/  @P0 BRA `(.L_x_297) ;  /* 0xffffff2400980947 */ /* 0x000fea000383ffff */
[----:B------:R-:W-:Y:S05]  /*ef80*/  EXIT ;  /* 0x000000000000794d */ /* 0x000fea0003800000 */
.L_x_13:
[----:B------:R-:W-:-:S08]  /*ef90*/  ISETP.NE.AND P0, PT, RZ, UR6, PT ;  /* 0x00000006ff007c0c */ /* 0x000fd0000bf05270 */
[----:B012---:R-:W0:-:S00]  /*efa0*/  USETMAXREG.DEALLOC.CTAPOOL 0x28 ;  /* 0x00000028000079c8 */ /* 0x007e0000080e0500 */
[----:B------:R-:W-:Y:S05]  /*efb0*/  @P0 EXIT ;  /* 0x000000000000094d */ /* 0x000fea0003800000 */
[----:B0-----:R-:W-:Y:S01]  /*efc0*/  LOP3.LUT P0, RZ, R0, 0xff, RZ, 0xc0, !PT ;  /* 0x000000ff00ff7812 */ /* 0x001fe2000780c0ff */
[----:B------:R-:W-:Y:S02]  /*efd0*/  IMAD.MOV.U32 R0, RZ, RZ, 0x1 ;  /* 0x00000001ff007424 */ /* 0x000fe400078e00ff */
[----:B------:R-:W-:-:S10]  /*efe0*/  IMAD.MOV.U32 R8, RZ, RZ, RZ ;  /* 0x000000ffff087224 */ /* 0x000fd400078e00ff */
[----:B------:R-:W-:Y:S05]  /*eff0*/  @!P0 BRA `(.L_x_298) ;  /* 0x0000000c00488947 */ /* 0x000fea0003800000 */
[----:B------:R-:W-:Y:S01]  /*f000*/  LOP3.LUT P0, RZ, R3, 0x1f, RZ, 0xc0, !PT ;  /* 0x0000001f03ff7812 */ /* 0x000fe2000780c0ff */
[----:B------:R-:W-:Y:S01]  /*f010*/  ULDC UR5, c[0x0][0x658] ;  /* 0x0001960000057ab9 */ /* 0x000fe20000000800 */
[----:B------:R-:W-:Y:S01]  /*f020*/  UMOV UR6, 0xffffffff ;  /* 0xffffffff00067882 */ /* 0x000fe20000000000 */
[----:B------:R-:W-:Y:S01]  /*f030*/  BSSY B0, `(.L_x_298) ;  /* 0x00000ce000007945 */ /* 0x000fe20003800000 */
[----:B------:R-:W-:Y:S01]  /*f040*/  USHF.L.U32 UR6, UR6, UR5, URZ ;  /* 0x0000000506067299 */ /* 0x000fe2000800063f */
[C---:B------:R-:W-:Y:S01]  /*f050*/  ISETP.NE.AND P3, PT, R2.reuse, RZ, PT ;  /* 0x000000ff0200720c */ /* 0x040fe20003f65270 */
[----:B------:R-:W-:Y:S01]  /*f060*/  IMAD.MOV.U32 R9, RZ, RZ, 0x1 ;  /* 0x00000001ff097424 */ /* 0x000fe200078e00ff */
[----:B------:R-:W-:Y:S01]  /*f070*/  ISETP.NE.OR P0, PT, R2, RZ, !P0 ;  /* 0x000000ff0200720c */ /* 0x000fe20004705670 */
[----:B------:R-:W-:Y:S01]  /*f080*/  IMAD.MOV.U32 R0, RZ, RZ, 0x1 ;  /* 0x00000001ff007424 */ /* 0x000fe200078e00ff */
[----:B------:R-:W-:Y:S01]  /*f090*/  ULDC UR4, c[0x0][0x600] ;  /* 0x0001800000047ab9 */ /* 0x000fe20000000800 */
[----:B------:R-:W-:Y:S01]  /*f0a0*/  IMAD.MOV.U32 R8, RZ, RZ, RZ ;  /* 0x000000ffff087224 */ /* 0x000fe200078e00ff */
[----:B------:R-:W-:Y:S01]  /*f0b0*/  UMOV UR7, 0x1 ;  /* 0x0000000100077882 */ /* 0x000fe20000000000 */
[----:B------:R-:W-:-:S02]  /*f0c0*/  UIADD3 UR26, UR14, 0x1, URZ ;  /* 0x000000010e1a7890 */ /* 0x000fc4000fffe03f */
[----:B------:R-:W-:Y:S02]  /*f0d0*/  ULOP3.LUT UR27, UR15, 0x2, URZ, 0xfc, !UPT ;  /* 0x000000020f1b7892 */ /* 0x000fe4000f8efc3f */
[----:B------:R-:W-:Y:S02]  /*f0e0*/  UIADD3 UR20, UR4, -0x1, URZ ;  /* 0xffffffff04147890 */ /* 0x000fe4000fffe03f */
[----:B------:R-:W-:Y:S02]  /*f0f0*/  USHF.L.U32 UR22, UR7, UR5, URZ ;  /* 0x0000000507167299 */ /* 0x000fe4000800063f */
[----:B------:R-:W-:Y:S01]  /*f100*/  ULOP3.LUT UR21, URZ, UR6, URZ, 0x33, !UPT ;  /* 0x000000063f157292 */ /* 0x000fe2000f8e333f */
[----:B------:R-:W-:-:S11]  /*f110*/  ULDC.64 UR24, c[0x0][0x198] ;  /* 0x0000660000187ab9 */ /* 0x000fd60000000a00 */
.L_x_310:
[----:B------:R-:W-:-:S03]  /*f120*/  UMOV UR4, 0xffffffff ;  /* 0xffffffff00047882 */ /* 0x000fc60000000000 */
[----:B01----:R-:W-:Y:S05]  /*f130*/  BRA.DIV UR4, `(.L_x_299) ;  /* 0x0000001204907947 */ /* 0x003fea000b800000 */
[----:B------:R-:W-:-:S13]  /*f140*/  ELECT P1, URZ, PT ;  /* 0x00000000003f782f */ /* 0x000fda0003820000 */
.L_x_326:
[----:B------:R-:W0:Y:S01]  /*f150*/  LDC R2, c[0x0][0x28c] ;  /* 0x0000a300ff027b82 */ /* 0x000e220000000800 */
[----:B------:R-:W-:Y:S01]  /*f160*/  BSSY B1, `(.L_x_300) ;  /* 0x000003b000017945 */ /* 0x000fe20003800000 */
[----:B0-----:R-:W-:-:S13]  /*f170*/  ISETP.LT.OR P1, PT, R2, 0x1, !P1 ;  /* 0x000000010200780c */ /* 0x001fda0004f21670 */
[----:B------:R-:W-:Y:S05]  /*f180*/  @P1 BRA `(.L_x_301) ;  /* 0x0000000000e01947 */ /* 0x000fea0003800000 */
[----:B------:R-:W2:Y:S04]  /*f190*/  LDL.LU R4, [R1+0x80] ;  /* 0x0000800001047983 */ /* 0x000ea80000300800 */
[----:B------:R-:W3:Y:S01]  /*f1a0*/  LDL.LU R3, [R1+0x7c] ;  /* 0x00007c0001037983 */ /* 0x000ee20000300800 */
[----:B------:R-:W-:Y:S02]  /*f1b0*/  IMAD.MOV.U32 R12, RZ, RZ, RZ ;  /* 0x000000ffff0c7224 */ /* 0x000fe400078e00ff */
[----:B------:R-:W-:Y:S02]  /*f1c0*/  IMAD.U32 R13, RZ, RZ, UR26 ;  /* 0x0000001aff0d7e24 */ /* 0x000fe4000f8e00ff */
[----:B------:R-:W-:Y:S02]  /*f1d0*/  IMAD.MOV.U32 R2, RZ, RZ, R0 ;  /* 0x000000ffff027224 */ /* 0x000fe400078e0000 */
[----:B--2---:R-:W-:-:S02]  /*f1e0*/  IMAD.SHL.U32 R6, R4, 0x100, RZ ;  /* 0x0000010004067824 */ /* 0x004fc400078e00ff */
[----:B---3--:R-:W-:Y:S02]  /*f1f0*/  IMAD.SHL.U32 R7, R3, 0x40, RZ ;  /* 0x0000004003077824 */ /* 0x008fe400078e00ff */
[----:B------:R-:W-:-:S07]  /*f200*/  IMAD.MOV.U32 R3, RZ, RZ, R8 ;  /* 0x000000ffff037224 */ /* 0x000fce00078e0008 */
.L_x_305:
[----:B------:R-:W0:Y:S01]  /*f210*/  S2R R5, SR_CgaCtaId ;  /* 0x0000000000057919 */ /* 0x000e220000008800 */
[----:B------:R-:W-:-:S04]  /*f220*/  MOV R4, 0x400 ;  /* 0x0000040000047802 */ /* 0x000fc80000000f00 */
[----:B0-----:R-:W-:Y:S02]  /*f230*/  LEA R10, R5, R4, 0x18 ;  /* 0x00000004050a7211 */ /* 0x001fe400078ec0ff */
[----:B------:R-:W-:Y:S01]  /*f240*/  SHF.L.U32 R4, R2, 0x1f, RZ ;  /* 0x0000001f02047819 */ /* 0x000fe200000006ff */
[----:B------:R-:W0:Y:S02]  /*f250*/  @!P3 LDC R5, c[0x0][0x500] ;  /* 0x00014000ff05bb82 */ /* 0x000e240000000800 */
[----:B------:R-:W-:-:S04]  /*f260*/  IMAD R11, R3, 0x8, R10 ;  /* 0x00000008030b7824 */ /* 0x000fc800078e020a */
[----:B------:R-:W1:Y:S02]  /*f270*/  SYNCS.PHASECHK.TRANS64.TRYWAIT P1, [R11+URZ+0x38], R4 ;  /* 0x000038040b0075a7 */ /* 0x000e64000802017f */
[----:B-1----:R-:W-:Y:S05]  /*f280*/  @!P1 BRA `(.L_x_302) ;  /* 0x00000010005c9947 */ /* 0x002fea0003800000 */
.L_x_327:
[----:B------:R-:W-:Y:S01]  /*f290*/  UPRMT UR4, UR27, 0x9910, URZ ;  /* 0x000099101b047896 */ /* 0x000fe2000800003f */
[----:B0-----:R0:W-:Y:S03]  /*f2a0*/  @!P3 SYNCS.ARRIVE.TRANS64 RZ, [R11+URZ], R5 ;  /* 0x000000050bffb9a7 */ /* 0x0011e6000800003f */
[----:B------:R-:W-:-:S06]  /*f2b0*/  UISETP.NE.AND UP0, UPT, UR4, 0x2, UPT ;  /* 0x000000020400788c */ /* 0x000fcc000bf05270 */
[----:B------:R-:W-:-:S13]  /*f2c0*/  PLOP3.LUT P1, PT, PT, PT, UP0, 0x80, 0x0 ;  /* 0x000000000000781c */ /* 0x000fda0003f2f008 */
[----:B0-----:R-:W-:Y:S05]  /*f2d0*/  @P1 BRA `(.L_x_303) ;  /* 0x0000000000041947 */ /* 0x001fea0003800000 */
[----:B------:R-:W-:Y:S01]  /*f2e0*/  BPT.TRAP 0x1 ;  /* 0x000000040000795c */ /* 0x000fe20000300000 */
.L_x_303:
[----:B------:R-:W-:Y:S05]  /*f2f0*/  @P0 BRA `(.L_x_304) ;  /* 0x0000000000040947 */ /* 0x000fea0003800000 */
[----:B------:R-:W-:Y:S01]  /*f300*/  BPT.TRAP 0x1 ;  /* 0x000000040000795c */ /* 0x000fe20000300000 */
.L_x_304:
[----:B------:R-:W2:Y:S01]  /*f310*/  LDL R5, [R1+0x70] ;  /* 0x0000700001057983 */ /* 0x000ea20000100800 */
[--C-:B-1----:R-:W-:Y:S01]  /*f320*/  IMAD R4, R3, 0x2000, R10.reuse ;  /* 0x0000200003047824 */ /* 0x102fe200078e020a */
[----:B------:R-:W-:Y:S01]  /*f330*/  R2UR UR9, R11 ;  /* 0x000000000b0972ca */ /* 0x000fe200000e0000 */
[----:B------:R-:W-:Y:S01]  /*f340*/  IMAD R10, R3, 0x8000, R10 ;  /* 0x00008000030a7824 */ /* 0x000fe200078e020a */
[----:B------:R-:W-:Y:S01]  /*f350*/  UIADD3 UR4, UP0, UR24, 0xf0, URZ ;  /* 0x000000f018047890 */ /* 0x000fe2000ff1e03f */
[----:B------:R-:W-:Y:S01]  /*f360*/  VIADD R13, R13, 0xffffffff ;  /* 0xffffffff0d0d7836 */ /* 0x000fe20000000000 */
[----:B------:R-:W-:Y:S01]  /*f370*/  R2UR UR5, R4 ;  /* 0x00000000040572ca */ /* 0x000fe200000e0000 */
[----:B------:R-:W-:Y:S01]  /*f380*/  UIADD3 UR28, UP1, UR24, 0x1f0, URZ ;  /* 0x000001f0181c7890 */ /* 0x000fe2000ff3e03f */
[----:B------:R-:W-:Y:S01]  /*f390*/  R2UR UR8, R10 ;  /* 0x000000000a0872ca */ /* 0x000fe200000e0000 */
[----:B------:R-:W-:Y:S01]  /*f3a0*/  VIADD R3, R3, 0x1 ;  /* 0x0000000103037836 */ /* 0x000fe20000000000 */
[----:B------:R-:W-:Y:S01]  /*f3b0*/  R2UR UR11, R7 ;  /* 0x00000000070b72ca */ /* 0x000fe200000e0000 */
[----:B------:R-:W-:Y:S01]  /*f3c0*/  UIADD3.X UR29, URZ, UR25, URZ, UP1, !UPT ;  /* 0x000000193f1d7290 */ /* 0x000fe20008ffe43f */
[----:B------:R-:W-:Y:S01]  /*f3d0*/  R2UR UR10, R12 ;  /* 0x000000000c0a72ca */ /* 0x000fe200000e0000 */
[----:B------:R-:W-:Y:S01]  /*f3e0*/  UMOV UR6, 0x0 ;  /* 0x0000000000067882 */ /* 0x000fe20000000000 */
[----:B------:R-:W-:Y:S01]  /*f3f0*/  R2UR UR23, R6 ;  /* 0x00000000061772ca */ /* 0x000fe200000e0000 */
[----:B------:R-:W-:Y:S01]  /*f400*/  UMOV UR7, 0x10000000 ;  /* 0x1000000000077882 */ /* 0x000fe20000000000 */
[----:B------:R-:W-:Y:S01]  /*f410*/  ISETP.GT.AND P4, PT, R13, 0x1, PT ;  /* 0x000000010d00780c */ /* 0x000fe20003f84270 */
[----:B------:R-:W-:Y:S01]  /*f420*/  VIADD R12, R12, 0x80 ;  /* 0x000000800c0c7836 */ /* 0x000fe20000000000 */
[----:B------:R-:W-:Y:S01]  /*f430*/  ISETP.NE.AND P1, PT, R3, 0x7, PT ;  /* 0x000000070300780c */ /* 0x000fe20003f25270 */
[----:B------:R-:W-:-:S02]  /*f440*/  UIADD3 UR18, UR5, 0x180, URZ ;  /* 0x0000018005127890 */ /* 0x000fc4000fffe03f */
[----:B------:R-:W-:Y:S01]  /*f450*/  UIADD3.X UR5, URZ, UR25, URZ, UP0, !UPT ;  /* 0x000000193f057290 */ /* 0x000fe200087fe43f */
[----:B------:R-:W-:Y:S01]  /*f460*/  SEL R3, R3, RZ, P1 ;  /* 0x000000ff03037207 */ /* 0x000fe20000800000 */
[----:B------:R-:W-:-:S03]  /*f470*/  UIADD3 UR19, UR8, 0xe180, URZ ;  /* 0x0000e18008137890 */ /* 0x000fc6000fffe03f */
[----:B------:R-:W-:Y:S01]  /*f480*/  UMOV UR8, UR18 ;  /* 0x0000001200087c82 */ /* 0x000fe20008000000 */
[----:B--2---:R-:W-:Y:S02]  /*f490*/  R2UR UR12, R5 ;  /* 0x00000000050c72ca */ /* 0x004fe400000e0000 */
[----:B------:R-:W-:-:S04]  /*f4a0*/  SEL R5, RZ, 0x1, P1 ;  /* 0x00000001ff057807 */ /* 0x000fc80000800000 */
[----:B------:R-:W-:-:S07]  /*f4b0*/  LOP3.LUT R2, R2, R5, RZ, 0x3c, !PT ;  /* 0x0000000502027212 */ /* 0x000fce00078e3cff */
[----:B------:R0:W-:Y:S02]  /*f4c0*/  UTMALDG.3D [UR8], [UR4], desc[UR6] ;  /* 0x00000608040075b4 */ /* 0x0001e40008011000 */
[----:B0-----:R-:W-:Y:S01]  /*f4d0*/  UMOV UR8, UR19 ;  /* 0x0000001300087c82 */ /* 0x001fe20008000000 */
[----:B------:R-:W-:Y:S02]  /*f4e0*/  UMOV UR11, UR23 ;  /* 0x00000017000b7c82 */ /* 0x000fe40008000000 */
[----:B------:R0:W-:Y:S02]  /*f4f0*/  UTMALDG.3D [UR8], [UR28], desc[UR6] ;  /* 0x000006081c0075b4 */ /* 0x0001e40008011000 */
[----:B0-----:R-:W-:Y:S05]  /*f500*/  @P4 BRA `(.L_x_305) ;  /* 0xfffffffc00404947 */ /* 0x001fea000383ffff */
.L_x_301:
[----:B------:R-:W-:Y:S05]  /*f510*/  BSYNC B1 ;  /* 0x0000000000017941 */ /* 0x000fea0003800000 */
.L_x_300:
[----:B------:R-:W2:Y:S01]  /*f520*/  LDL.LU R15, [R1+0x74] ;  /* 0x00007400010f7983 */ /* 0x000ea20000300800 */
[----:B------:R-:W-:Y:S01]  /*f530*/  LOP3.LUT P5, RZ, R9, 0xff, RZ, 0xc0, !PT ;  /* 0x000000ff09ff7812 */ /* 0x000fe200078ac0ff */
[----:B------:R-:W-:Y:S01]  /*f540*/  VIADD R8, R8, UR14 ;  /* 0x0000000e08087c36 */ /* 0x000fe20008000000 */
[----:B------:R-:W-:Y:S01]  /*f550*/  UISETP.GE.U32.AND UP0, UPT, UR14, 0x7, UPT ;  /* 0x000000070e00788c */ /* 0x000fe2000bf06070 */
[----:B------:R-:W3:Y:S01]  /*f560*/  LDL.LU R14, [R1+0x78] ;  /* 0x00007800010e7983 */ /* 0x000ee20000300800 */
[----:B------:R-:W-:Y:S01]  /*f570*/  IMAD.U32 R6, RZ, RZ, UR14 ;  /* 0x0000000eff067e24 */ /* 0x000fe2000f8e00ff */
[----:B------:R-:W-:Y:S01]  /*f580*/  ULDC.64 UR4, c[0x0][0x650] ;  /* 0x0001940000047ab9 */ /* 0x000fe20000000a00 */
[C---:B------:R-:W-:Y:S01]  /*f590*/  IMAD.WIDE.U32 R2, R8.reuse, 0x24924925, RZ ;  /* 0x2492492508027825 */ /* 0x040fe200078e00ff */
[C---:B------:R-:W-:Y:S01]  /*f5a0*/  ISETP.GT.U32.AND P1, PT, R8.reuse, 0x6, PT ;  /* 0x000000060800780c */ /* 0x040fe20003f24070 */
[----:B------:R-:W-:Y:S01]  /*f5b0*/  BSSY B1, `(.L_x_306) ;  /* 0x0000073000017945 */ /* 0x000fe20003800000 */
[----:B------:R-:W-:Y:S01]  /*f5c0*/  PLOP3.LUT P4, PT, PT, PT, UP0, 0x80, 0x0 ;  /* 0x000000000000781c */ /* 0x000fe20003f8f008 */
[----:B------:R-:W-:Y:S01]  /*f5d0*/  IMAD.IADD R2, R8, 0x1, -R3 ;  /* 0x0000000108027824 */ /* 0x000fe200078e0a03 */
[----:B------:R-:W-:-:S02]  /*f5e0*/  ISETP.LT.U32.AND P1, PT, R6, 0x7, P1 ;  /* 0x000000070600780c */ /* 0x000fc40000f21070 */
[----:B------:R-:W0:Y:S01]  /*f5f0*/  @P5 S2R R5, SR_CgaCtaId ;  /* 0x0000000000055919 */ /* 0x000e220000008800 */
[----:B------:R-:W-:Y:S02]  /*f600*/  @P5 MOV R4, 0x400 ;  /* 0x0000040000045802 */ /* 0x000fe40000000f00 */
[----:B------:R-:W-:Y:S02]  /*f610*/  LEA.HI R2, R2, R3, RZ, 0x1f ;  /* 0x0000000302027211 */ /* 0x000fe400078ff8ff */
[----:B------:R-:W-:Y:S02]  /*f620*/  PRMT R9, RZ, 0x7610, R9 ;  /* 0x00007610ff097816 */ /* 0x000fe40000000009 */
[--C-:B------:R-:W-:Y:S02]  /*f630*/  SHF.R.U32.HI R3, RZ, 0x2, R2.reuse ;  /* 0x00000002ff037819 */ /* 0x100fe40000011602 */
[----:B------:R-:W-:-:S03]  /*f640*/  PRMT R2, RZ, 0x7610, R2 ;  /* 0x00007610ff027816 */ /* 0x000fc60000000002 */
[----:B------:R-:W-:Y:S01]  /*f650*/  IMAD R8, R3, -0x7, R8 ;  /* 0xfffffff903087824 */ /* 0x000fe200078e0208 */
[----:B0-----:R-:W-:Y:S02]  /*f660*/  @P5 LEA R4, R5, R4, 0x18 ;  /* 0x0000000405045211 */ /* 0x001fe400078ec0ff */
[----:B------:R-:W-:Y:S02]  /*f670*/  SEL R5, RZ, 0x1, !P1 ;  /* 0x00000001ff057807 */ /* 0x000fe40004800000 */
[----:B------:R0:W-:Y:S02]  /*f680*/  @P5 SYNCS.ARRIVE.TRANS64.A1T0 RZ, [R4+URZ+0xa8], RZ ;  /* 0x0000a8ff04ff59a7 */ /* 0x0001e4000810003f */
[----:B------:R-:W-:Y:S01]  /*f690*/  LOP3.LUT R0, R0, R5, RZ, 0x3c, !PT ;  /* 0x0000000500007212 */ /* 0x000fe200078e3cff */
[----:B------:R-:W-:-:S03]  /*f6a0*/  IMAD.MOV.U32 R5, RZ, RZ, -0x1 ;  /* 0xffffffffff057424 */ /* 0x000fc600078e00ff */
[----:B------:R-:W-:Y:S01]  /*f6b0*/  @P4 LOP3.LUT R0, R0, 0x1, R3, 0x78, !PT ;  /* 0x0000000100004812 */ /* 0x000fe200078e7803 */
[----:B------:R-:W-:Y:S02]  /*f6c0*/  IMAD.MOV.U32 R3, RZ, RZ, -0x1 ;  /* 0xffffffffff037424 */ /* 0x000fe400078e00ff */
[----:B0-----:R-:W-:Y:S01]  /*f6d0*/  IMAD.MOV.U32 R4, RZ, RZ, -0x1 ;  /* 0xffffffffff047424 */ /* 0x001fe200078e00ff */
[----:B---3--:R-:W-:-:S04]  /*f6e0*/  IADD3 R14, P1, R14, UR16, RZ ;  /* 0x000000100e0e7c10 */ /* 0x008fc8000ff3e0ff */
[----:B--2---:R-:W-:Y:S01]  /*f6f0*/  IADD3.X R15, R15, UR13, RZ, P1, !PT ;  /* 0x0000000d0f0f7c10 */ /* 0x004fe20008ffe4ff */
[----:B------:R0:W-:Y:S01]  /*f700*/  STL [R1+0x78], R14 ;  /* 0x0000780e01007387 */ /* 0x0001e20000100800 */
[----:B------:R-:W-:-:S03]  /*f710*/  ISETP.GE.U32.AND P1, PT, R14, UR4, PT ;  /* 0x000000040e007c0c */ /* 0x000fc6000bf26070 */
[----:B------:R0:W-:Y:S01]  /*f720*/  STL [R1+0x74], R15 ;  /* 0x0000740f01007387 */ /* 0x0001e20000100800 */
[----:B------:R-:W-:-:S03]  /*f730*/  ISETP.GE.U32.AND.EX P1, PT, R15, UR5, PT, P1 ;  /* 0x000000050f007c0c */ /* 0x000fc6000bf26110 */
[----:B------:R0:W-:Y:S04]  /*f740*/  STL [R1+0x7c], R5 ;  /* 0x00007c0501007387 */ /* 0x0001e80000100800 */
[----:B------:R0:W-:Y:S04]  /*f750*/  STL [R1+0x80], R4 ;  /* 0x0000800401007387 */ /* 0x0001e80000100800 */
[----:B------:R0:W-:Y:S02]  /*f760*/  STL [R1+0x70], R3 ;  /* 0x0000700301007387 */ /* 0x0001e40000100800 */
[----:B------:R-:W-:Y:S05]  /*f770*/  @P1 BRA `(.L_x_307) ;  /* 0x0000000400581947 */ /* 0x000fea0003800000 */
[----:B------:R-:W-:Y:S01]  /*f780*/  ULDC.64 UR4, c[0x0][0x628] ;  /* 0x00018a0000047ab9 */ /* 0x000fe20000000a00 */
[----:B------:R-:W1:Y:S01]  /*f790*/  S2R R12, SR_CTAID.X ;  /* 0x00000000000c7919 */ /* 0x000e620000002500 */
[----:B------:R-:W-:Y:S01]  /*f7a0*/  ISETP.NE.U32.AND P1, PT, RZ, UR4, PT ;  /* 0x00000004ff007c0c */ /* 0x000fe2000bf25070 */
[----:B------:R-:W-:Y:S01]  /*f7b0*/  ULDC UR7, c[0x0][0x630] ;  /* 0x00018c0000077ab9 */ /* 0x000fe20000000800 */
[----:B------:R-:W-:Y:S01]  /*f7c0*/  IMAD.MOV.U32 R2, RZ, RZ, R14 ;  /* 0x000000ffff027224 */ /* 0x000fe200078e000e */
[----:B------:R-:W2:Y:S01]  /*f7d0*/  S2R R10, SR_CTAID.Y ;  /* 0x00000000000a7919 */ /* 0x000ea20000002600 */
[----:B------:R-:W-:Y:S01]  /*f7e0*/  ISETP.NE.AND.EX P1, PT, RZ, UR5, PT, P1 ;  /* 0x00000005ff007c0c */ /* 0x000fe2000bf25310 */
[----:B0-----:R-:W-:-:S12]  /*f7f0*/  IMAD.MOV.U32 R3, RZ, RZ, R15 ;  /* 0x000000ffff037224 */ /* 0x001fd800078e000f */
[----:B------:R-:W-:Y:S05]  /*f800*/  @!P1 BRA `(.L_x_308) ;  /* 0x0000000000289947 */ /* 0x000fea0003800000 */
[----:B------:R-:W-:Y:S02]  /*f810*/  ULDC UR6, c[0x0][0x634] ;  /* 0x00018d0000067ab9 */ /* 0x000fe40000000800 */
[----:B------:R-:W-:-:S05]  /*f820*/  IADD3 R7, P1, R14, UR6, RZ ;  /* 0x000000060e077c10 */ /* 0x000fca000ff3e0ff */
[----:B------:R-:W-:-:S04]  /*f830*/  IMAD.X R11, RZ, RZ, R15, P1 ;  /* 0x000000ffff0b7224 */ /* 0x000fc800008e060f */
[----:B------:R-:W-:-:S04]  /*f840*/  IMAD.WIDE.U32 R4, R11, UR4, RZ ;  /* 0x000000040b047c25 */ /* 0x000fc8000f8e00ff */
[----:B------:R-:W-:-:S04]  /*f850*/  IMAD.WIDE.U32 R4, P1, R7, UR5, R4 ;  /* 0x0000000507047c25 */ /* 0x000fc8000f820004 */
[----:B------:R-:W-:-:S04]  /*f860*/  IMAD.WIDE.U32 R6, R7, UR4, RZ ;  /* 0x0000000407067c25 */ /* 0x000fc8000f8e00ff */
[----:B------:R-:W-:Y:S01]  /*f870*/  IMAD.X R3, RZ, RZ, RZ, P1 ;  /* 0x000000ffff037224 */ /* 0x000fe200008e06ff */
[----:B------:R-:W-:Y:S01]  /*f880*/  IADD3 RZ, P1, R7, R4, RZ ;  /* 0x0000000407ff7210 */ /* 0x000fe20007f3e0ff */
[----:B------:R-:W-:-:S04]  /*f890*/  IMAD.MOV.U32 R2, RZ, RZ, R5 ;  /* 0x000000ffff027224 */ /* 0x000fc800078e0005 */
[----:B------:R-:W-:-:S08]  /*f8a0*/  IMAD.WIDE.U32.X R2, R11, UR5, R2, P1 ;  /* 0x000000050b027c25 */ /* 0x000fd000088e0402 */
.L_x_308:
[--C-:B------:R-:W-:Y:S01]  /*f8b0*/  SHF.R.U64 R11, R2, UR7, R3.reuse ;  /* 0x00000007020b7c19 */ /* 0x100fe20008001203 */
[----:B------:R-:W-:Y:S01]  /*f8c0*/  ULDC.64 UR4, c[0x0][0x620] ;  /* 0x0001880000047ab9 */ /* 0x000fe20000000a00 */
[----:B------:R-:W-:Y:S01]  /*f8d0*/  SHF.R.U32.HI R2, RZ, UR7, R3 ;  /* 0x00000007ff027c19 */ /* 0x000fe20008011603 */
[----:B------:R-:W-:Y:S01]  /*f8e0*/  IMAD.MOV.U32 R3, RZ, RZ, R15 ;  /* 0x000000ffff037224 */ /* 0x000fe200078e000f */
[----:B------:R-:W-:Y:S01]  /*f8f0*/  IADD3 R5, P1, RZ, -R11, RZ ;  /* 0x8000000bff057210 */ /* 0x000fe20007f3e0ff */
[----:B------:R-:W0:Y:S01]  /*f900*/  LDC R7, c[0x0][0x144] ;  /* 0x00005100ff077b82 */ /* 0x000e220000000800 */
[----:B-1----:R-:W-:Y:S01]  /*f910*/  I2FP.F32.U32 R6, R12 ;  /* 0x0000000c00067245 */ /* 0x002fe20000201000 */
[----:B------:R-:W-:Y:S01]  /*f920*/  ULDC.64 UR8, c[0x0][0x640] ;  /* 0x0001900000087ab9 */ /* 0x000fe20000000a00 */
[----:B------:R-:W-:Y:S01]  /*f930*/  ULDC UR6, c[0x0][0x608] ;  /* 0x0001820000067ab9 */ /* 0x000fe20000000800 */
[----:B------:R-:W-:Y:S01]  /*f940*/  IMAD.X R2, RZ, RZ, ~R2, P1 ;  /* 0x000000ffff027224 */ /* 0x000fe200008e0e02 */
[----:B------:R-:W-:-:S03]  /*f950*/  ISETP.NE.U32.AND P1, PT, RZ, UR8, PT ;  /* 0x00000008ff007c0c */ /* 0x000fc6000bf25070 */
[----:B------:R-:W-:Y:S01]  /*f960*/  IMAD R4, R2, UR4, RZ ;  /* 0x0000000402047c24 */ /* 0x000fe2000f8e02ff */
[----:B------:R-:W1:Y:S01]  /*f970*/  LDC R15, c[0x0][0x148] ;  /* 0x00005200ff0f7b82 */ /* 0x000e620000000800 */
[----:B------:R-:W-:Y:S01]  /*f980*/  IMAD.MOV.U32 R2, RZ, RZ, R14 ;  /* 0x000000ffff027224 */ /* 0x000fe200078e000e */
[----:B------:R-:W-:-:S03]  /*f990*/  ISETP.NE.AND.EX P1, PT, RZ, UR9, PT, P1 ;  /* 0x00000009ff007c0c */ /* 0x000fc6000bf25310 */
[----:B------:R-:W-:Y:S01]  /*f9a0*/  IMAD.WIDE.U32 R2, R5, UR4, R2 ;  /* 0x0000000405027c25 */ /* 0x000fe2000f8e0002 */
[----:B------:R-:W-:-:S03]  /*f9b0*/  ULDC UR4, c[0x0][0x150] ;  /* 0x0000540000047ab9 */ /* 0x000fc60000000800 */
[----:B------:R-:W-:Y:S01]  /*f9c0*/  FMUL R6, R6, UR4 ;  /* 0x0000000406067c20 */ /* 0x000fe20008400000 */
[----:B------:R-:W-:Y:S01]  /*f9d0*/  IMAD R5, R5, UR5, R4 ;  /* 0x0000000505057c24 */ /* 0x000fe2000f8e0204 */
[----:B------:R-:W-:Y:S01]  /*f9e0*/  ULDC UR4, c[0x0][0x618] ;  /* 0x0001860000047ab9 */ /* 0x000fe20000000800 */
[----:B------:R-:W-:Y:S02]  /*f9f0*/  ULDC UR5, c[0x0][0x154] ;  /* 0x0000550000057ab9 */ /* 0x000fe40000000800 */
[----:B------:R-:W-:Y:S01]  /*fa00*/  IMAD.IADD R3, R3, 0x1, R5 ;  /* 0x0000000103037824 */ /* 0x000fe200078e0205 */
[----:B------:R-:W3:Y:S04]  /*fa10*/  F2I.U32.TRUNC.NTZ R6, R6 ;  /* 0x0000000600067305 */ /* 0x000ee8000020f000 */
[----:B------:R-:W-:-:S02]  /*fa20*/  SHF.R.U64 R13, R2, UR4, R3 ;  /* 0x00000004020d7c19 */ /* 0x000fc40008001203 */
[----:B--2---:R-:W-:-:S05]  /*fa30*/  I2FP.F32.U32 R2, R10 ;  /* 0x0000000a00027245 */ /* 0x004fca0000201000 */
[----:B------:R-:W-:Y:S01]  /*fa40*/  FMUL R4, R2, UR5 ;  /* 0x0000000502047c20 */ /* 0x000fe20008400000 */
[----:B------:R-:W-:Y:S01]  /*fa50*/  SHF.R.U32.HI R2, RZ, UR4, R3 ;  /* 0x00000004ff027c19 */ /* 0x000fe20008011603 */
[----:B------:R-:W-:Y:S02]  /*fa60*/  ULDC UR4, c[0x0][0x658] ;  /* 0x0001960000047ab9 */ /* 0x000fe40000000800 */
[----:B------:R2:W4:Y:S01]  /*fa70*/  F2I.U32.TRUNC.NTZ R18, R4 ;  /* 0x0000000400127305 */ /* 0x000522000020f000 */
[----:B------:R-:W-:Y:S01]  /*fa80*/  SHF.R.U64 R16, R13, UR6, R2 ;  /* 0x000000060d107c19 */ /* 0x000fe20008001202 */
[----:B---3--:R-:W-:Y:S01]  /*fa90*/  IMAD.MOV R6, RZ, RZ, -R6 ;  /* 0x000000ffff067224 */ /* 0x008fe200078e0a06 */
[----:B------:R-:W-:-:S03]  /*faa0*/  SHF.R.U32.HI R3, RZ, UR6, R2 ;  /* 0x00000006ff037c19 */ /* 0x000fc60008011602 */
[----:B0-----:R-:W-:Y:S01]  /*fab0*/  IMAD R12, R7, R6, R12 ;  /* 0x00000006070c7224 */ /* 0x001fe200078e020c */
[--C-:B------:R-:W-:Y:S02]  /*fac0*/  SHF.R.U64 R14, R16, UR4, R3.reuse ;  /* 0x00000004100e7c19 */ /* 0x100fe40008001203 */
[----:B------:R-:W-:-:S03]  /*fad0*/  SHF.R.U32.HI R3, RZ, UR4, R3 ;  /* 0x00000004ff037c19 */ /* 0x000fc60008011603 */
[----:B------:R-:W-:Y:S01]  /*fae0*/  IMAD.MOV.U32 R2, RZ, RZ, R14 ;  /* 0x000000ffff027224 */ /* 0x000fe200078e000e */
[----:B--2-4-:R-:W-:Y:S06]  /*faf0*/  @!P1 BRA `(.L_x_309) ;  /* 0x0000000000289947 */ /* 0x014fec0003800000 */
        /* <DEDUP_REMOVED lines=10> */
.L_x_309:
[----:B------:R-:W-:Y:S01]  /*fba0*/  ULDC UR4, c[0x0][0x648] ;  /* 0x0001920000047ab9 */ /* 0x000fe20000000800 */
[----:B------:R-:W-:Y:S01]  /*fbb0*/  IMAD.MOV R18, RZ, RZ, -R18 ;  /* 0x000000ffff127224 */ /* 0x000fe200078e0a12 */
[----:B------:R-:W-:Y:S01]  /*fbc0*/  SHF.R.U64 R3, R2, UR4, R3 ;  /* 0x0000000402037c19 */ /* 0x000fe20008001203 */
[----:B------:R-:W-:Y:S01]  /*fbd0*/  ULDC UR4, c[0x0][0x638] ;  /* 0x00018e0000047ab9 */ /* 0x000fe20000000800 */
[----:B------:R-:W-:Y:S01]  /*fbe0*/  LOP3.LUT R2, R16, UR21, RZ, 0xc0, !PT ;  /* 0x0000001510027c12 */ /* 0x000fe2000f8ec0ff */
[----:B-1----:R-:W-:Y:S01]  /*fbf0*/  @P2 IMAD R12, R15, R18, R10 ;  /* 0x000000120f0c2224 */ /* 0x002fe200078e020a */
[----:B------:R-:W-:Y:S01]  /*fc00*/  LOP3.LUT R13, R13, UR20, RZ, 0xc0, !PT ;  /* 0x000000140d0d7c12 */ /* 0x000fe2000f8ec0ff */
[----:B------:R-:W-:Y:S01]  /*fc10*/  IMAD.MOV R5, RZ, RZ, -R3 ;  /* 0x000000ffff057224 */ /* 0x000fe200078e0a03 */
[----:B------:R-:W-:Y:S01]  /*fc20*/  ULDC UR5, c[0x0][0x610] ;  /* 0x0001840000057ab9 */ /* 0x000fe20000000800 */
[----:B------:R-:W-:Y:S02]  /*fc30*/  IMAD R3, R3, UR22, R2 ;  /* 0x0000001603037c24 */ /* 0x000fe4000f8e0202 */
[----:B------:R-:W-:Y:S01]  /*fc40*/  IMAD R14, R5, UR4, R14 ;  /* 0x00000004050e7c24 */ /* 0x000fe2000f8e020e */
[----:B------:R-:W-:Y:S01]  /*fc50*/  ULDC UR4, c[0x0][0x600] ;  /* 0x0001800000047ab9 */ /* 0x000fe20000000800 */
[----:B------:R-:W-:-:S02]  /*fc60*/  IMAD R3, R3, UR5, R12 ;  /* 0x0000000503037c24 */ /* 0x000fc4000f8e020c */
[----:B------:R-:W-:Y:S02]  /*fc70*/  IMAD R14, R14, UR4, R13 ;  /* 0x000000040e0e7c24 */ /* 0x000fe4000f8e020d */
[----:B------:R-:W-:-:S03]  /*fc80*/  IMAD.MOV.U32 R2, RZ, RZ, 0x1 ;  /* 0x00000001ff027424 */ /* 0x000fc600078e00ff */
[----:B------:R-:W-:Y:S02]  /*fc90*/  SEL R4, R14, R3, !P2 ;  /* 0x000000030e047207 */ /* 0x000fe40005000000 */
[----:B------:R-:W-:-:S03]  /*fca0*/  SEL R3, R3, R14, !P2 ;  /* 0x0000000e03037207 */ /* 0x000fc60005000000 */
[----:B------:R1:W-:Y:S04]  /*fcb0*/  STL [R1+0x80], R4 ;  /* 0x0000800401007387 */ /* 0x0003e80000100800 */
[----:B------:R1:W-:Y:S04]  /*fcc0*/  STL [R1+0x70], R11 ;  /* 0x0000700b01007387 */ /* 0x0003e80000100800 */
[----:B------:R1:W-:Y:S02]  /*fcd0*/  STL [R1+0x7c], R3 ;  /* 0x00007c0301007387 */ /* 0x0003e40000100800 */
.L_x_307:
[----:B------:R-:W-:Y:S05]  /*fce0*/  BSYNC B1 ;  /* 0x0000000000017941 */ /* 0x000fea0003800000 */
.L_x_306:
[----:B------:R-:W-:-:S13]  /*fcf0*/  LOP3.LUT P1, RZ, R2, 0xff, RZ, 0xc0, !PT ;  /* 0x000000ff02ff7812 */ /* 0x000fda000782c0ff */
[----:B------:R-:W-:Y:S05]  /*fd00*/  @P1 BRA `(.L_x_310) ;  /* 0xfffffff400041947 */ /* 0x000fea000383ffff */
[----:B------:R-:W-:Y:S05]  /*fd10*/  BSYNC B0 ;  /* 0x0000000000007941 */ /* 0x000fea0003800000 */
.L_x_298:
[----:B------:R-:W-:-:S03]  /*fd20*/  UMOV UR4, 0xffffffff ;  /* 0xffffffff00047882 */ /* 0x000fc60000000000 */
[----:B------:R-:W-:Y:S05]  /*fd30*/  BRA.DIV UR4, `(.L_x_311) ;  /* 0x0000000604c47947 */ /* 0x000fea000b800000 */
[----:B------:R-:W-:-:S13]  /*fd40*/  ELECT P0, URZ, PT ;  /* 0x00000000003f782f */ /* 0x000fda0003800000 */
.L_x_330:
[----:B------:R-:W-:Y:S04]  /*fd50*/  BSSY B0, `(.L_x_312) ;  /* 0x0000047000007945 */ /* 0x000fe80003800000 */
[----:B------:R-:W-:Y:S05]  /*fd60*/  @!P0 BRA `(.L_x_313) ;  /* 0x0000000400148947 */ /* 0x000fea0003800000 */
[----:B------:R-:W-:-:S04]  /*fd70*/  ULOP3.LUT UR4, UR15, 0x2, URZ, 0xfc, !UPT ;  /* 0x000000020f047892 */ /* 0x000fc8000f8efc3f */
[----:B------:R-:W-:-:S06]  /*fd80*/  UISETP.NE.AND UP0, UPT, UR4, 0x3, UPT ;  /* 0x000000030400788c */ /* 0x000fcc000bf05270 */
[----:B------:R-:W-:-:S13]  /*fd90*/  PLOP3.LUT P0, PT, PT, PT, UP0, 0x80, 0x0 ;  /* 0x000000000000781c */ /* 0x000fda0003f0f008 */
[----:B------:R-:W-:Y:S05]  /*fda0*/  @!P0 BRA `(.L_x_314) ;  /* 0x0000000000048947 */ /* 0x000fea0003800000 */
[----:B------:R-:W-:Y:S01]  /*fdb0*/  BPT.TRAP 0x1 ;  /* 0x000000040000795c */ /* 0x000fe20000300000 */
.L_x_314:
[----:B01----:R-:W0:Y:S01]  /*fdc0*/  S2R R3, SR_CgaCtaId ;  /* 0x0000000000037919 */ /* 0x003e220000008800 */
[----:B------:R-:W-:-:S04]  /*fdd0*/  MOV R2, 0x400 ;  /* 0x0000040000027802 */ /* 0x000fc80000000f00 */
[----:B0-----:R-:W-:Y:S02]  /*fde0*/  LEA R3, R3, R2, 0x18 ;  /* 0x0000000203037211 */ /* 0x001fe400078ec0ff */
[----:B------:R-:W-:-:S03]  /*fdf0*/  SHF.L.U32 R2, R0, 0x1f, RZ ;  /* 0x0000001f00027819 */ /* 0x000fc600000006ff */
[----:B------:R-:W-:-:S04]  /*fe00*/  VIADD R3, R3, 0x38 ;  /* 0x0000003803037836 */ /* 0x000fc80000000000 */
[C---:B------:R-:W-:Y:S02]  /*fe10*/  IMAD R7, R8.reuse, 0x8, R3 ;  /* 0x0000000808077824 */ /* 0x040fe400078e0203 */
[----:B------:R-:W-:Y:S02]  /*fe20*/  VIADD R8, R8, 0x1 ;  /* 0x0000000108087836 */ /* 0x000fe40000000000 */
[----:B------:R-:W0:Y:S03]  /*fe30*/  SYNCS.PHASECHK.TRANS64.TRYWAIT P0, [R7+URZ], R2 ;  /* 0x00000002070075a7 */ /* 0x000e26000800017f */
[----:B------:R-:W-:-:S04]  /*fe40*/  ISETP.NE.AND P1, PT, R8, 0x7, PT ;  /* 0x000000070800780c */ /* 0x000fc80003f25270 */
[----:B------:R-:W-:Y:S02]  /*fe50*/  SEL R5, RZ, 0x1, P1 ;  /* 0x00000001ff057807 */ /* 0x000fe40000800000 */
[----:B------:R-:W-:Y:S02]  /*fe60*/  SEL R8, R8, RZ, P1 ;  /* 0x000000ff08087207 */ /* 0x000fe40000800000 */
[----:B------:R-:W-:-:S03]  /*fe70*/  LOP3.LUT R5, R0, R5, RZ, 0x3c, !PT ;  /* 0x0000000500057212 */ /* 0x000fc600078e3cff */
[----:B------:R-:W-:Y:S01]  /*fe80*/  IMAD R9, R8, 0x8, R3 ;  /* 0x0000000808097824 */ /* 0x000fe200078e0203 */
[----:B------:R-:W-:Y:S01]  /*fe90*/  SHF.L.U32 R4, R5, 0x1f, RZ ;  /* 0x0000001f05047819 */ /* 0x000fe200000006ff */
[----:B0-----:R-:W-:Y:S06]  /*fea0*/  @!P0 BRA `(.L_x_315) ;  /* 0x00000004008c8947 */ /* 0x001fec0003800000 */
.L_x_331:
[----:B------:R-:W1:Y:S01]  /*feb0*/  SYNCS.PHASECHK.TRANS64.TRYWAIT P0, [R9+URZ], R4 ;  /* 0x00000004090075a7 */ /* 0x000e62000800017f */
[----:B------:R-:W-:-:S05]  /*fec0*/  VIADD R0, R8, 0x1 ;  /* 0x0000000108007836 */ /* 0x000fca0000000000 */
[----:B------:R-:W-:-:S04]  /*fed0*/  ISETP.NE.AND P1, PT, R0, 0x7, PT ;  /* 0x000000070000780c */ /* 0x000fc80003f25270 */
[----:B0-----:R-:W-:Y:S02]  /*fee0*/  SEL R2, RZ, 0x1, P1 ;  /* 0x00000001ff027807 */ /* 0x001fe40000800000 */
[----:B------:R-:W-:Y:S02]  /*fef0*/  SEL R0, R0, RZ, P1 ;  /* 0x000000ff00007207 */ /* 0x000fe40000800000 */
[----:B------:R-:W-:-:S03]  /*ff00*/  LOP3.LUT R7, R5, R2, RZ, 0x3c, !PT ;  /* 0x0000000205077212 */ /* 0x000fc600078e3cff */
[----:B------:R-:W-:Y:S01]  /*ff10*/  IMAD R6, R0, 0x8, R3 ;  /* 0x0000000800067824 */ /* 0x000fe200078e0203 */
[----:B------:R-:W-:Y:S01]  /*ff20*/  SHF.L.U32 R5, R7, 0x1f, RZ ;  /* 0x0000001f07057819 */ /* 0x000fe200000006ff */
[----:B-1----:R-:W-:Y:S06]  /*ff30*/  @!P0 BRA `(.L_x_316) ;  /* 0x00000004007c8947 */ /* 0x002fec0003800000 */
.L_x_332:
[----:B------:R-:W1:Y:S01]  /*ff40*/  SYNCS.PHASECHK.TRANS64.TRYWAIT P0, [R6+URZ], R5 ;  /* 0x00000005060075a7 */ /* 0x000e62000800017f */
[----:B------:R-:W-:-:S05]  /*ff50*/  VIADD R0, R0, 0x1 ;  /* 0x0000000100007836 */ /* 0x000fca0000000000 */
[----:B------:R-:W-:-:S04]  /*ff60*/  ISETP.NE.AND P1, PT, R0, 0x7, PT ;  /* 0x000000070000780c */ /* 0x000fc80003f25270 */
[----:B------:R-:W-:Y:S02]  /*ff70*/  SEL R2, RZ, 0x1, P1 ;  /* 0x00000001ff027807 */ /* 0x000fe40000800000 */
[----:B------:R-:W-:Y:S02]  /*ff80*/  SEL R0, R0, RZ, P1 ;  /* 0x000000ff00007207 */ /* 0x000fe40000800000 */
[----:B------:R-:W-:-:S03]  /*ff90*/  LOP3.LUT R7, R7, R2, RZ, 0x3c, !PT ;  /* 0x0000000207077212 */ /* 0x000fc600078e3cff */
[----:B0-----:R-:W-:Y:S01]  /*ffa0*/  IMAD R9, R0, 0x8, R3 ;  /* 0x0000000800097824 */ /* 0x001fe200078e0203 */
[----:B------:R-:W-:Y:S01]  /*ffb0*/  SHF.L.U32 R4, R7, 0x1f, RZ ;  /* 0x0000001f07047819 */ /* 0x000fe200000006ff */
[----:B-1----:R-:W-:Y:S06]  /*ffc0*/  @!P0 BRA `(.L_x_317) ;  /* 0x00000004006c8947 */ /* 0x002fec0003800000 */
.L_x_333:
        /* <DEDUP_REMOVED lines=9> */
.L_x_334:
        /* <DEDUP_REMOVED lines=9> */
.L_x_335:
[----:B------:R-:W1:Y:S01]  /*100f0*/  SYNCS.PHASECHK.TRANS64.TRYWAIT P0, [R9+URZ], R4 ;  /* 0x00000004090075a7 */ /* 0x000e62000800017f */
[----:B------:R-:W-:-:S05]  /*10100*/  VIADD R0, R0, 0x1 ;  /* 0x0000000100007836 */ /* 0x000fca0000000000 */
[----:B------:R-:W-:-:S04]  /*10110*/  ISETP.NE.AND P1, PT, R0, 0x7, PT ;  /* 0x000000070000780c */ /* 0x000fc80003f25270 */
[----:B------:R-:W-:Y:S02]  /*10120*/  SEL R2, RZ, 0x1, P1 ;  /* 0x00000001ff027807 */ /* 0x000fe40000800000 */
[----:B------:R-:W-:Y:S02]  /*10130*/  SEL R0, R0, RZ, P1 ;  /* 0x000000ff00007207 */ /* 0x000fe40000800000 */
[----:B------:R-:W-:Y:S01]  /*10140*/  LOP3.LUT R2, R7, R2, RZ, 0x3c, !PT ;  /* 0x0000000207027212 */ /* 0x000fe200078e3cff */
[----:B-1----:R-:W-:Y:S06]  /*10150*/  @!P0 BRA `(.L_x_320) ;  /* 0x0000000400448947 */ /* 0x002fec0003800000 */
.L_x_336:
[----:B------:R-:W-:Y:S01]  /*10160*/  IMAD R3, R0, 0x8, R3 ;  /* 0x0000000800037824 */ /* 0x000fe200078e0203 */
[----:B------:R-:W-:-:S07]  /*10170*/  SHF.L.U32 R0, R2, 0x1f, RZ ;  /* 0x0000001f02007819 */ /* 0x000fce00000006ff */
.L_x_321:
[----:B--2---:R2:W3:Y:S02]  /*10180*/  SYNCS.PHASECHK.TRANS64.TRYWAIT P0, [R3+URZ], R0 ;  /* 0x00000000030075a7 */ /* 0x0044e4000800017f */
[----:B---3--:R-:W-:Y:S05]  /*10190*/  @!P0 NANOSLEEP.SYNCS 0x989680 ;  /* 0x009896800000895d */ /* 0x008fea0003900000 */
[----:B------:R-:W3:Y:S02]  /*101a0*/  @!P0 SYNCS.PHASECHK.TRANS64 P0, [R3+URZ], R0 ;  /* 0x00000000030085a7 */ /* 0x000ee4000800007f */
[----:B---3--:R-:W-:Y:S05]  /*101b0*/  @!P0 BRA `(.L_x_321) ;  /* 0xfffffffc00f08947 */ /* 0x008fea000383ffff */
.L_x_313:
[----:B------:R-:W-:Y:S05]  /*101c0*/  BSYNC B0 ;  /* 0x0000000000007941 */ /* 0x000fea0003800000 */
.L_x_312:
[----:B------:R-:W-:Y:S05]  /*101d0*/  EXIT ;  /* 0x000000000000794d */ /* 0x000fea0003800000 */
.L_x_15:
[----:B-1----:R-:W-:-:S04]  /*101e0*/  IMAD.U32 R3, RZ, RZ, UR18 ;  /* 0x00000012ff037e24 */ /* 0x002fc8000f8e00ff */
[----:B------:R1:W2:Y:S03]  /*101f0*/  SYNCS.PHASECHK.TRANS64.TRYWAIT P0, [R3+URZ+-0x8], R0 ;  /* 0xfffff800030075a7 */ /* 0x0002a6000800017f */
[----:B--2---:R-:W-:Y:S05]  /*10200*/  @!P0 NANOSLEEP.SYNCS 0x989680 ;  /* 0x009896800000895d */ /* 0x004fea0003900000 */
[----:B------:R-:W2:Y:S02]  /*10210*/  @!P0 SYNCS.PHASECHK.TRANS64 P0, [R3+URZ+-0x8], R0 ;  /* 0xfffff800030085a7 */ /* 0x000ea4000800007f */
[----:B--2---:R-:W-:Y:S05]  /*10220*/  @!P0 BRA `(.L_x_15) ;  /* 0xfffffffc00ec8947 */ /* 0x004fea000383ffff */
[----:B------:R-:W-:Y:S05]  /*10230*/  BRA `(.L_x_322) ;  /* 0xffffff1400087947 */ /* 0x000fea000383ffff */
.L_x_20:
[----:B-1----:R-:W-:-:S04]  /*10240*/  IMAD.U32 R3, RZ, RZ, UR6 ;  /* 0x00000006ff037e24 */ /* 0x002fc8000f8e00ff */
[----:B------:R1:W2:Y:S03]  /*10250*/  SYNCS.PHASECHK.TRANS64.TRYWAIT P0, [R3+URZ], R0 ;  /* 0x00000000030075a7 */ /* 0x0002a6000800017f */
[----:B--2---:R-:W-:Y:S05]  /*10260*/  @!P0 NANOSLEEP.SYNCS 0x989680 ;  /* 0x009896800000895d */ /* 0x004fea0003900000 */
[----:B------:R-:W2:Y:S02]  /*10270*/  @!P0 SYNCS.PHASECHK.TRANS64 P0, [R3+URZ], R0 ;  /* 0x00000000030085a7 */ /* 0x000ea4000800007f */
[----:B--2---:R-:W-:Y:S05]  /*10280*/  @!P0 BRA `(.L_x_20) ;  /* 0xfffffffc00ec8947 */ /* 0x004fea000383ffff */
[----:B------:R-:W-:Y:S05]  /*10290*/  BRA `(.L_x_19) ;  /* 0xffffff1c00707947 */ /* 0x000fea000383ffff */
.L_x_26:
[----:B-----5:R2:W-:Y:S02]  /*102a0*/  STL [R1+0x98], R0 ;  /* 0x0000980001007387 */ /* 0x0205e40000100800 */
[----:B--2---:R-:W-:-:S04]  /*102b0*/  IMAD.U32 R0, RZ, RZ, UR9 ;  /* 0x00000009ff007e24 */ /* 0x004fc8000f8e00ff */
[----:B------:R2:W3:Y:S03]  /*102c0*/  SYNCS.PHASECHK.TRANS64.TRYWAIT P0, [R0+URZ], R229 ;  /* 0x000000e5000075a7 */ /* 0x0004e6000800017f */
[----:B---3--:R-:W-:Y:S05]  /*102d0*/  @!P0 NANOSLEEP.SYNCS 0x989680 ;  /* 0x009896800000895d */ /* 0x008fea0003900000 */
[----:B------:R2:W3:Y:S02]  /*102e0*/  @!P0 SYNCS.PHASECHK.TRANS64 P0, [R0+URZ], R229 ;  /* 0x000000e5000085a7 */ /* 0x0004e4000800007f */
[----:B--2---:R2:W5:Y:S02]  /*102f0*/  LDL.LU R0, [R1+0x98] ;  /* 0x0000980001007983 */ /* 0x0045640000300800 */
[----:B--23--:R-:W-:Y:S05]  /*10300*/  @!P0 BRA `(.L_x_26) ;  /* 0xfffffffc00e48947 */ /* 0x00cfea000383ffff */
[----:B------:R-:W-:Y:S05]  /*10310*/  BRA `(.L_x_25) ;  /* 0xffffff3000087947 */ /* 0x000fea000383ffff */
.L_x_34:
[----:B-1----:R-:W-:-:S04]  /*10320*/  IMAD.U32 R25, RZ, RZ, UR18 ;  /* 0x00000012ff197e24 */ /* 0x002fc8000f8e00ff */
[----:B------:R1:W3:Y:S03]  /*10330*/  SYNCS.PHASECHK.TRANS64.TRYWAIT P0, [R25+URZ+0x8], R24 ;  /* 0x00000818190075a7 */ /* 0x0002e6000800017f */
[----:B---3--:R-:W-:Y:S05]  /*10340*/  @!P0 NANOSLEEP.SYNCS 0x989680 ;  /* 0x009896800000895d */ /* 0x008fea0003900000 */
[----:B------:R-:W3:Y:S02]  /*10350*/  @!P0 SYNCS.PHASECHK.TRANS64 P0, [R25+URZ+0x8], R24 ;  /* 0x00000818190085a7 */ /* 0x000ee4000800007f */
[----:B---3--:R-:W-:Y:S05]  /*10360*/  @!P0 BRA `(.L_x_34) ;  /* 0xfffffffc00ec8947 */ /* 0x008fea000383ffff */
[----:B------:R-:W-:Y:S05]  /*10370*/  BRA `(.L_x_323) ;  /* 0xffffff5000f87947 */ /* 0x000fea000383ffff */
.L_x_299:
[----:B------:R-:W-:Y:S01]  /*10380*/  BSSY B1, `(.L_x_324) ;  /* 0x0000006000017945 */ /* 0x000fe20003800000 */
[----:B------:R-:W-:-:S07]  /*10390*/  IMAD.MOV.U32 R2, RZ, RZ, -0x1 ;  /* 0xffffffffff027424 */ /* 0x000fce00078e00ff */
[----:B------:R-:W-:Y:S05]  /*103a0*/  WARPSYNC.COLLECTIVE R2, `(.L_x_325) ;  /* 0x00000000020c7348 */ /* 0x000fea0003c00000 */
[----:B------:R-:W-:Y:S02]  /*103b0*/  ELECT P1, UR62, PT ;  /* 0x00000000003e782f */ /* 0x000fe40003820000 */
[----:B------:R-:W-:Y:S01]  /*103c0*/  MOV R2, UR62 ;  /* 0x0000003e00027c02 */ /* 0x000fe20008000f00 */
[----:B------:R-:W-:Y:S10]  /*103d0*/  ENDCOLLECTIVE ;  /* 0x000000000000791b */ /* 0x000ff40003800000 */
.L_x_325:
[----:B------:R-:W-:Y:S05]  /*103e0*/  BSYNC B1 ;  /* 0x0000000000017941 */ /* 0x000fea0003800000 */
.L_x_324:
[----:B------:R-:W-:Y:S05]  /*103f0*/  BRA `(.L_x_326) ;  /* 0xffffffec00547947 */ /* 0x000fea000383ffff */
.L_x_302:
[----:B-1----:R1:W2:Y:S02]  /*10400*/  SYNCS.PHASECHK.TRANS64.TRYWAIT P1, [R11+URZ+0x38], R4 ;  /* 0x000038040b0075a7 */ /* 0x0022a4000802017f */
[----:B--2---:R-:W-:Y:S05]  /*10410*/  @!P1 NANOSLEEP.SYNCS 0x989680 ;  /* 0x009896800000995d */ /* 0x004fea0003900000 */
[----:B------:R-:W2:Y:S02]  /*10420*/  @!P1 SYNCS.PHASECHK.TRANS64 P1, [R11+URZ+0x38], R4 ;  /* 0x000038040b0095a7 */ /* 0x000ea4000802007f */
[----:B--2---:R-:W-:Y:S05]  /*10430*/  @!P1 BRA `(.L_x_302) ;  /* 0xfffffffc00f09947 */ /* 0x004fea000383ffff */
[----:B------:R-:W-:Y:S05]  /*10440*/  BRA `(.L_x_327) ;  /* 0xffffffec00907947 */ /* 0x000fea000383ffff */
.L_x_311:
[----:B------:R-:W-:Y:S01]  /*10450*/  BSSY B0, `(.L_x_328) ;  /* 0x0000006000007945 */ /* 0x000fe20003800000 */
[----:B------:R-:W-:-:S07]  /*10460*/  IMAD.MOV.U32 R2, RZ, RZ, -0x1 ;  /* 0xffffffffff027424 */ /* 0x000fce00078e00ff */
[----:B01----:R-:W-:Y:S05]  /*10470*/  WARPSYNC.COLLECTIVE R2, `(.L_x_329) ;  /* 0x00000000020c7348 */ /* 0x003fea0003c00000 */
[----:B------:R-:W-:Y:S02]  /*10480*/  ELECT P1, UR62, PT ;  /* 0x00000000003e782f */ /* 0x000fe40003820000 */
[----:B------:R-:W-:Y:S01]  /*10490*/  MOV R2, UR62 ;  /* 0x0000003e00027c02 */ /* 0x000fe20008000f00 */
[----:B01----:R-:W-:Y:S10]  /*104a0*/  ENDCOLLECTIVE ;  /* 0x000000000000791b */ /* 0x003ff40003800000 */
.L_x_329:
[----:B------:R-:W-:Y:S05]  /*104b0*/  BSYNC B0 ;  /* 0x0000000000007941 */ /* 0x000fea0003800000 */
.L_x_328:
[----:B------:R-:W-:Y:S01]  /*104c0*/  PLOP3.LUT P0, PT, P1, PT, PT, 0x80, 0x0 ;  /* 0x000000000000781c */ /* 0x000fe20000f0f070 */
[----:B------:R-:W-:-:S12]  /*104d0*/  BRA `(.L_x_330) ;  /* 0xfffffff8001c7947 */ /* 0x000fd8000383ffff */
.L_x_315:
[----:B0-----:R0:W1:Y:S02]  /*104e0*/  SYNCS.PHASECHK.TRANS64.TRYWAIT P0, [R7+URZ], R2 ;  /* 0x00000002070075a7 */ /* 0x001064000800017f */
[----:B-1----:R-:W-:Y:S05]  /*104f0*/  @!P0 NANOSLEEP.SYNCS 0x989680 ;  /* 0x009896800000895d */ /* 0x002fea0003900000 */
[----:B------:R-:W1:Y:S02]  /*10500*/  @!P0 SYNCS.PHASECHK.TRANS64 P0, [R7+URZ], R2 ;  /* 0x00000002070085a7 */ /* 0x000e64000800007f */
[----:B-1----:R-:W-:Y:S05]  /*10510*/  @!P0 BRA `(.L_x_315) ;  /* 0xfffffffc00f08947 */ /* 0x002fea000383ffff */
[----:B------:R-:W-:Y:S05]  /*10520*/  BRA `(.L_x_331) ;  /* 0xfffffff800607947 */ /* 0x000fea000383ffff */
.L_x_316:
[----:B0-----:R0:W1:Y:S02]  /*10530*/  SYNCS.PHASECHK.TRANS64.TRYWAIT P0, [R9+URZ], R4 ;  /* 0x00000004090075a7 */ /* 0x001064000800017f */
[----:B-1----:R-:W-:Y:S05]  /*10540*/  @!P0 NANOSLEEP.SYNCS 0x989680 ;  /* 0x009896800000895d */ /* 0x002fea0003900000 */
[----:B------:R-:W1:Y:S02]  /*10550*/  @!P0 SYNCS.PHASECHK.TRANS64 P0, [R9+URZ], R4 ;  /* 0x00000004090085a7 */ /* 0x000e64000800007f */
[----:B-1----:R-:W-:Y:S05]  /*10560*/  @!P0 BRA `(.L_x_316) ;  /* 0xfffffffc00f08947 */ /* 0x002fea000383ffff */
[----:B------:R-:W-:Y:S05]  /*10570*/  BRA `(.L_x_332) ;  /* 0xfffffff800707947 */ /* 0x000fea000383ffff */
.L_x_317:
[----:B0-----:R0:W1:Y:S02]  /*10580*/  SYNCS.PHASECHK.TRANS64.TRYWAIT P0, [R6+URZ], R5 ;  /* 0x00000005060075a7 */ /* 0x001064000800017f */
[----:B-1----:R-:W-:Y:S05]  /*10590*/  @!P0 NANOSLEEP.SYNCS 0x989680 ;  /* 0x009896800000895d */ /* 0x002fea0003900000 */
[----:B------:R-:W1:Y:S02]  /*105a0*/  @!P0 SYNCS.PHASECHK.TRANS64 P0, [R6+URZ], R5 ;  /* 0x00000005060085a7 */ /* 0x000e64000800007f */
[----:B-1----:R-:W-:Y:S05]  /*105b0*/  @!P0 BRA `(.L_x_317) ;  /* 0xfffffffc00f08947 */ /* 0x002fea000383ffff */
[----:B------:R-:W-:Y:S05]  /*105c0*/  BRA `(.L_x_333) ;  /* 0xfffffff800807947 */ /* 0x000fea000383ffff */
.L_x_318:
[----:B0-----:R0:W1:Y:S02]  /*105d0*/  SYNCS.PHASECHK.TRANS64.TRYWAIT P0, [R9+URZ], R4 ;  /* 0x00000004090075a7 */ /* 0x001064000800017f */
[----:B-1----:R-:W-:Y:S05]  /*105e0*/  @!P0 NANOSLEEP.SYNCS 0x989680 ;  /* 0x009896800000895d */ /* 0x002fea0003900000 */
[----:B------:R-:W1:Y:S02]  /*105f0*/  @!P0 SYNCS.PHASECHK.TRANS64 P0, [R9+URZ], R4 ;  /* 0x00000004090085a7 */ /* 0x000e64000800007f */
[----:B-1----:R-:W-:Y:S05]  /*10600*/  @!P0 BRA `(.L_x_318) ;  /* 0xfffffffc00f08947 */ /* 0x002fea000383ffff */
[----:B------:R-:W-:Y:S05]  /*10610*/  BRA `(.L_x_334) ;  /* 0xfffffff800907947 */ /* 0x000fea000383ffff */
.L_x_319:
[----:B0-----:R0:W1:Y:S02]  /*10620*/  SYNCS.PHASECHK.TRANS64.TRYWAIT P0, [R6+URZ], R5 ;  /* 0x00000005060075a7 */ /* 0x001064000800017f */
[----:B-1----:R-:W-:Y:S05]  /*10630*/  @!P0 NANOSLEEP.SYNCS 0x989680 ;  /* 0x009896800000895d */ /* 0x002fea0003900000 */
[----:B------:R-:W1:Y:S02]  /*10640*/  @!P0 SYNCS.PHASECHK.TRANS64 P0, [R6+URZ], R5 ;  /* 0x00000005060085a7 */ /* 0x000e64000800007f */
[----:B-1----:R-:W-:Y:S05]  /*10650*/  @!P0 BRA `(.L_x_319) ;  /* 0xfffffffc00f08947 */ /* 0x002fea000383ffff */
[----:B------:R-:W-:Y:S05]  /*10660*/  BRA `(.L_x_335) ;  /* 0xfffffff800a07947 */ /* 0x000fea000383ffff */
.L_x_320:
[----:B-1----:R1:W2:Y:S02]  /*10670*/  SYNCS.PHASECHK.TRANS64.TRYWAIT P0, [R9+URZ], R4 ;  /* 0x00000004090075a7 */ /* 0x0022a4000800017f */
[----:B--2---:R-:W-:Y:S05]  /*10680*/  @!P0 NANOSLEEP.SYNCS 0x989680 ;  /* 0x009896800000895d */ /* 0x004fea0003900000 */
[----:B------:R-:W2:Y:S02]  /*10690*/  @!P0 SYNCS.PHASECHK.TRANS64 P0, [R9+URZ], R4 ;  /* 0x00000004090085a7 */ /* 0x000ea4000800007f */
[----:B--2---:R-:W-:Y:S05]  /*106a0*/  @!P0 BRA `(.L_x_320) ;  /* 0xfffffffc00f08947 */ /* 0x004fea000383ffff */
[----:B------:R-:W-:Y:S05]  /*106b0*/  BRA `(.L_x_336) ;  /* 0xfffffff800a87947 */ /* 0x000fea000383ffff */
.L_x_337:
[----:B------:R-:W-:-:S00]  /*106c0*/  BRA `(.L_x_337) ;  /* 0xfffffffc00fc7947 */ /* 0x000fc0000383ffff */
[----:B------:R-:W-:-:S00]  /*106d0*/  NOP ;  /* 0x0000000000007918 */ /* 0x000fc00000000000 */
        /* <DEDUP_REMOVED lines=10> */
.L_x_338:


//--------------------- .nv.shared._ZN7cutlass13device_kernelINS_4gemm6kernel13GemmUniversalIN4cute5tupleIJiiiiEEENS1_10collective13CollectiveMmaINS1_37MainloopSm90TmaGmmaWarpSpecializedFP8ILi7ENS5_IJNS4_1CILi1EEESB_SB_EEENS1_32KernelTmaWarpSpecializedPingpongEEENS5_IJNSA_ILi64EEENSA_ILi256EEENSA_ILi128EEEEEENS_12float_e5m2_tENS5_IJlSB_lEEESJ_SK_NS4_8TiledMMAINS4_8MMA_AtomIJNS4_4SM904GMMA31MMA_64x256x32_F32E5M2E5M2_SS_TNILNSO_7ScaleInE1ELSQ_1EEEEEENS4_6LayoutISC_NS5_IJNSA_ILi0EEESU_SU_EEEEENS5_IJNS4_10UnderscoreESX_SX_EEEEENS4_13SM90_TMA_LOADENS4_14ComposedLayoutINS4_7SwizzleILi3ELi4ELi3EEENS4_18smem_ptr_flag_bitsILi8EEENST_INS5_IJNSA_ILi8EEESH_EEENS5_IJSH_SB_EEEEEEEvNS4_8identityES10_S1A_vS1B_EENS_8epilogue10collective6detail29Sm90TmaWarpSpecializedAdapterINS1E_15DefaultEpilogueISJ_SK_SK_NS1D_6thread17LinearCombinationISJ_Li1EffLNS1I_9ScaleType4KindE0ELNS_15FloatRoundStyleE2ESJ_EENS1_15EpilogueDefaultEEEEEvvEEEEvNT_6ParamsE --------------------------
	.section	.nv.shared._ZN7cutlass13device_kernelINS_4gemm6kernel13GemmUniversalIN4cute5tupleIJiiiiEEENS1_10collective13CollectiveMmaINS1_37MainloopSm90TmaGmmaWarpSpecializedFP8ILi7ENS5_IJNS4_1CILi1EEESB_SB_EEENS1_32KernelTmaWarpSpecializedPingpongEEENS5_IJNSA_ILi64EEENSA_ILi256EEENSA_ILi128EEEEEENS_12float_e5m2_tENS5_IJlSB_lEEESJ_SK_NS4_8TiledMMAINS4_8MMA_AtomIJNS4_4SM904GMMA31MMA_64x256x32_F32E5M2E5M2_SS_TNILNSO_7ScaleInE1ELSQ_1EEEEEENS4_6LayoutISC_NS5_IJNSA_ILi0EEESU_SU_EEEEENS5_IJNS4_10UnderscoreESX_SX_EEEEENS4_13SM90_TMA_LOADENS4_14ComposedLayoutINS4_7SwizzleILi3ELi4ELi3EEENS4_18smem_ptr_flag_bitsILi8EEENST_INS5_IJNSA_ILi8EEESH_EEENS5_IJSH_SB_EEEEEEEvNS4_8identityES10_S1A_vS1B_EENS_8epilogue10collective6detail29Sm90TmaWarpSpecializedAdapterINS1E_15DefaultEpilogueISJ_SK_SK_NS1D_6thread17LinearCombinationISJ_Li1EffLNS1I_9ScaleType4KindE0ELNS_15FloatRoundStyleE2ESJ_EENS1_15EpilogueDefaultEEEEEvvEEEEvNT_6ParamsE,"aw",@nobits
	.sectionflags	@""
	.align	16
	.zero		1024


//--------------------- .nv.shared.reserved.0     --------------------------
	.section	.nv.shared.reserved.0,"aw",@nobits
	.weak		__nv_reservedSMEM_offset_0_alias
	.size		__nv_reservedSMEM_offset_0_alias, 0, 0
	.other		__nv_reservedSMEM_offset_0_alias,@"STO_CUDA_RESERVED_SHARED STV_DEFAULT"
__nv_reservedSMEM_offset_0_alias:
	.zero		0


//--------------------- .nv.global                --------------------------
	.section	.nv.global,"aw",@nobits
.nv.global:
	.type		_ZN40_INTERNAL_6ae31e98_4_k_cu_a329233e_247444cute1_E,@object
	.size		_ZN40_INTERNAL_6ae31e98_4_k_cu_a329233e_247444cute1_E,(_ZN40_INTERNAL_6ae31e98_4_k_cu_a329233e_247444cuda3std3__45__cpo6cbeginE - _ZN40_INTERNAL_6ae31e98_4_k_cu_a329233e_247444cute1_E)
_ZN40_INTERNAL_6ae31e98_4_k_cu_a329233e_247444cute1_E:
	.zero		1
	.type		_ZN40_INTERNAL_6ae31e98_4_k_cu_a329233e_247444cuda3std3__45__cpo6cbeginE,@object
	.size		_ZN40_INTERNAL_6ae31e98_4_k_cu_a329233e_247444cuda3std3__45__cpo6cbeginE,(_ZN40_INTERNAL_6ae31e98_4_k_cu_a329233e_247444cuda3std3__48in_placeE - _ZN40_INTERNAL_6ae31e98_4_k_cu_a329233e_247444cuda3std3__45__cpo6cbeginE)
_ZN40_INTERNAL_6ae31e98_4_k_cu_a329233e_247444cuda3std3__45__cpo6cbeginE:
	.zero		1
	.type		_ZN40_INTERNAL_6ae31e98_4_k_cu_a329233e_247444cuda3std3__48in_placeE,@object
	.size		_ZN40_INTERNAL_6ae31e98_4_k_cu_a329233e_247444cuda3std3__48in_placeE,(_ZN40_INTERNAL_6ae31e98_4_k_cu_a329233e_247444cuda3std6ranges3__45__cpo9iter_moveE - _ZN40_INTERNAL_6ae31e98_4_k_cu_a329233e_247444cuda3std3__48in_placeE)
_ZN40_INTERNAL_6ae31e98_4_k_cu_a329233e_247444cuda3std3__48in_placeE:
	.zero		1
	.type		_ZN40_INTERNAL_6ae31e98_4_k_cu_a329233e_247444cuda3std6ranges3__45__cpo9iter_moveE,@object
	.size		_ZN40_INTERNAL_6ae31e98_4_k_cu_a329233e_247444cuda3std6ranges3__45__cpo9iter_moveE,(_ZN40_INTERNAL_6ae31e98_4_k_cu_a329233e_247444cuda3std3__45__cpo5beginE - _ZN40_INTERNAL_6ae31e98_4_k_cu_a329233e_247444cuda3std6ranges3__45__cpo9iter_moveE)
_ZN40_INTERNAL_6ae31e98_4_k_cu_a329233e_247444cuda3std6ranges3__45__cpo9iter_moveE:
	.zero		1
	.type		_ZN40_INTERNAL_6ae31e98_4_k_cu_a329233e_247444cuda3std3__45__cpo5beginE,@object
	.size		_ZN40_INTERNAL_6ae31e98_4_k_cu_a329233e_247444cuda3std3__45__cpo5beginE,(_ZN40_INTERNAL_6ae31e98_4_k_cu_a329233e_247444cuda3std3__442_GLOBAL__N__6ae31e98_4_k_cu_a329233e_247446ignoreE - _ZN40_INTERNAL_6ae31e98_4_k_cu_a329233e_247444cuda3std3__45__cpo5beginE)
_ZN40_INTERNAL_6ae31e98_4_k_cu_a329233e_247444cuda3std3__45__cpo5beginE:
	.zero		1
	.type		_ZN40_INTERNAL_6ae31e98_4_k_cu_a329233e_247444cuda3std3__442_GLOBAL__N__6ae31e98_4_k_cu_a329233e_247446ignoreE,@object
	.size		_ZN40_INTERNAL_6ae31e98_4_k_cu_a329233e_247444cuda3std3__442_GLOBAL__N__6ae31e98_4_k_cu_a329233e_247446ignoreE,(_ZN40_INTERNAL_6ae31e98_4_k_cu_a329233e_247444cute7productE - _ZN40_INTERNAL_6ae31e98_4_k_cu_a329233e_247444cuda3std3__442_GLOBAL__N__6ae31e98_4_k_cu_a329233e_247446ignoreE)
_ZN40_INTERNAL_6ae31e98_4_k_cu_a329233e_247444cuda3std3__442_GLOBAL__N__6ae31e98_4_k_cu_a329233e_247446ignoreE:
	.zero		1
	.type		_ZN40_INTERNAL_6ae31e98_4_k_cu_a329233e_247444cute7productE,@object
	.size		_ZN40_INTERNAL_6ae31e98_4_k_cu_a329233e_247444cute7productE,(_ZN40_INTERNAL_6ae31e98_4_k_cu_a329233e_247444cuda3std3__45__cpo3endE - _ZN40_INTERNAL_6ae31e98_4_k_cu_a329233e_247444cute7productE)
_ZN40_INTERNAL_6ae31e98_4_k_cu_a329233e_247444cute7productE:
	.zero		1
	.type		_ZN40_INTERNAL_6ae31e98_4_k_cu_a329233e_247444cuda3std3__45__cpo3endE,@object
	.size		_ZN40_INTERNAL_6ae31e98_4_k_cu_a329233e_247444cuda3std3__45__cpo3endE,(_ZN40_INTERNAL_6ae31e98_4_k_cu_a329233e_247444cuda3std3__419piecewise_constructE - _ZN40_INTERNAL_6ae31e98_4_k_cu_a329233e_247444cuda3std3__45__cpo3endE)
_ZN40_INTERNAL_6ae31e98_4_k_cu_a329233e_247444cuda3std3__45__cpo3endE:
	.zero		1
	.type		_ZN40_INTERNAL_6ae31e98_4_k_cu_a329233e_247444cuda3std3__419piecewise_constructE,@object
	.size		_ZN40_INTERNAL_6ae31e98_4_k_cu_a329233e_247444cuda3std3__419piecewise_constructE,(_ZN40_INTERNAL_6ae31e98_4_k_cu_a329233e_247444cuda3std3__45__cpo4cendE - _ZN40_INTERNAL_6ae31e98_4_k_cu_a329233e_247444cuda3std3__419piecewise_constructE)
_ZN40_INTERNAL_6ae31e98_4_k_cu_a329233e_247444cuda3std3__419piecewise_constructE:
	.zero		1
	.type		_ZN40_INTERNAL_6ae31e98_4_k_cu_a329233e_247444cuda3std3__45__cpo4cendE,@object
	.size		_ZN40_INTERNAL_6ae31e98_4_k_cu_a329233e_247444cuda3std3__45__cpo4cendE,(_ZN40_INTERNAL_6ae31e98_4_k_cu_a329233e_247444cuda3std6ranges3__45__cpo4swapE - _ZN40_INTERNAL_6ae31e98_4_k_cu_a329233e_247444cuda3std3__45__cpo4cendE)
_ZN40_INTERNAL_6ae31e98_4_k_cu_a329233e_247444cuda3std3__45__cpo4cendE:
	.zero		1
	.type		_ZN40_INTERNAL_6ae31e98_4_k_cu_a329233e_247444cuda3std6ranges3__45__cpo4swapE,@object
	.size		_ZN40_INTERNAL_6ae31e98_4_k_cu_a329233e_247444cuda3std6ranges3__45__cpo4swapE,(.L_7 - _ZN40_INTERNAL_6ae31e98_4_k_cu_a329233e_247444cuda3std6ranges3__45__cpo4swapE)
_ZN40_INTERNAL_6ae31e98_4_k_cu_a329233e_247444cuda3std6ranges3__45__cpo4swapE:
	.zero		1
.L_7:


//--------------------- .nv.constant0._ZN7cutlass13device_kernelINS_4gemm6kernel13GemmUniversalIN4cute5tupleIJiiiiEEENS1_10collective13CollectiveMmaINS1_37MainloopSm90TmaGmmaWarpSpecializedFP8ILi7ENS5_IJNS4_1CILi1EEESB_SB_EEENS1_32KernelTmaWarpSpecializedPingpongEEENS5_IJNSA_ILi64EEENSA_ILi256EEENSA_ILi128EEEEEENS_12float_e5m2_tENS5_IJlSB_lEEESJ_SK_NS4_8TiledMMAINS4_8MMA_AtomIJNS4_4SM904GMMA31MMA_64x256x32_F32E5M2E5M2_SS_TNILNSO_7ScaleInE1ELSQ_1EEEEEENS4_6LayoutISC_NS5_IJNSA_ILi0EEESU_SU_EEEEENS5_IJNS4_10UnderscoreESX_SX_EEEEENS4_13SM90_TMA_LOADENS4_14ComposedLayoutINS4_7SwizzleILi3ELi4ELi3EEENS4_18smem_ptr_flag_bitsILi8EEENST_INS5_IJNSA_ILi8EEESH_EEENS5_IJSH_SB_EEEEEEEvNS4_8identityES10_S1A_vS1B_EENS_8epilogue10collective6detail29Sm90TmaWarpSpecializedAdapterINS1E_15DefaultEpilogueISJ_SK_SK_NS1D_6thread17LinearCombinationISJ_Li1EffLNS1I_9ScaleType4KindE0ELNS_15FloatRoundStyleE2ESJ_EENS1_15EpilogueDefaultEEEEEvvEEEEvNT_6ParamsE --------------------------
	.section	.nv.constant0._ZN7cutlass13device_kernelINS_4gemm6kernel13GemmUniversalIN4cute5tupleIJiiiiEEENS1_10collective13CollectiveMmaINS1_37MainloopSm90TmaGmmaWarpSpecializedFP8ILi7ENS5_IJNS4_1CILi1EEESB_SB_EEENS1_32KernelTmaWarpSpecializedPingpongEEENS5_IJNSA_ILi64EEENSA_ILi256EEENSA_ILi128EEEEEENS_12float_e5m2_tENS5_IJlSB_lEEESJ_SK_NS4_8TiledMMAINS4_8MMA_AtomIJNS4_4SM904GMMA31MMA_64x256x32_F32E5M2E5M2_SS_TNILNSO_7ScaleInE1ELSQ_1EEEEEENS4_6LayoutISC_NS5_IJNSA_ILi0EEESU_SU_EEEEENS5_IJNS4_10UnderscoreESX_SX_EEEEENS4_13SM90_TMA_LOADENS4_14ComposedLayoutINS4_7SwizzleILi3ELi4ELi3EEENS4_18smem_ptr_flag_bitsILi8EEENST_INS5_IJNSA_ILi8EEESH_EEENS5_IJSH_SB_EEEEEEEvNS4_8identityES10_S1A_vS1B_EENS_8epilogue10collective6detail29Sm90TmaWarpSpecializedAdapterINS1E_15DefaultEpilogueISJ_SK_SK_NS1D_6thread17LinearCombinationISJ_Li1EffLNS1I_9ScaleType4KindE0ELNS_15FloatRoundStyleE2ESJ_EENS1_15EpilogueDefaultEEEEEvvEEEEvNT_6ParamsE,"a",@progbits
	.sectionflags	@""
	.align	4
.nv.constant0._ZN7cutlass13device_kernelINS_4gemm6kernel13GemmUniversalIN4cute5tupleIJiiiiEEENS1_10collective13CollectiveMmaINS1_37MainloopSm90TmaGmmaWarpSpecializedFP8ILi7ENS5_IJNS4_1CILi1EEESB_SB_EEENS1_32KernelTmaWarpSpecializedPingpongEEENS5_IJNSA_ILi64EEENSA_ILi256EEENSA_ILi128EEEEEENS_12float_e5m2_tENS5_IJlSB_lEEESJ_SK_NS4_8TiledMMAINS4_8MMA_AtomIJNS4_4SM904GMMA31MMA_64x256x32_F32E5M2E5M2_SS_TNILNSO_7ScaleInE1ELSQ_1EEEEEENS4_6LayoutISC_NS5_IJNSA_ILi0EEESU_SU_EEEEENS5_IJNS4_10UnderscoreESX_SX_EEEEENS4_13SM90_TMA_LOADENS4_14ComposedLayoutINS4_7SwizzleILi3ELi4ELi3EEENS4_18smem_ptr_flag_bitsILi8EEENST_INS5_IJNSA_ILi8EEESH_EEENS5_IJSH_SB_EEEEEEEvNS4_8identityES10_S1A_vS1B_EENS_8epilogue10collective6detail29Sm90TmaWarpSpecializedAdapterINS1E_15DefaultEpilogueISJ_SK_SK_NS1D_6thread17LinearCombinationISJ_Li1EffLNS1I_9ScaleType4KindE0ELNS_15FloatRoundStyleE2ESJ_EENS1_15EpilogueDefaultEEEEEvvEEEEvNT_6ParamsE:
	.zero		1664


//--------------------- SYMBOLS --------------------------

	.type		.nv.reservedSmem.offset0,@object
	.size		.nv.reservedSmem.offset0,0x4
